//
// Generated by NVIDIA NVVM Compiler
//
// Compiler Build ID: CL-36424714
// Cuda compilation tools, release 13.0, V13.0.88
// Based on NVVM 20.0.0
//

.version 9.0
.target sm_100
.address_size 64

	// .globl	_Z7computeffffiifffffffffffffffff
.extern .func  (.param .b32 func_retval0) vprintf
(
	.param .b64 vprintf_param_0,
	.param .b64 vprintf_param_1
)
;
.global .align 1 .b8 $str[7] = {37, 46, 49, 55, 103, 10};

.visible .entry _Z7computeffffiifffffffffffffffff(
	.param .f32 _Z7computeffffiifffffffffffffffff_param_0,
	.param .f32 _Z7computeffffiifffffffffffffffff_param_1,
	.param .f32 _Z7computeffffiifffffffffffffffff_param_2,
	.param .f32 _Z7computeffffiifffffffffffffffff_param_3,
	.param .u32 _Z7computeffffiifffffffffffffffff_param_4,
	.param .u32 _Z7computeffffiifffffffffffffffff_param_5,
	.param .f32 _Z7computeffffiifffffffffffffffff_param_6,
	.param .f32 _Z7computeffffiifffffffffffffffff_param_7,
	.param .f32 _Z7computeffffiifffffffffffffffff_param_8,
	.param .f32 _Z7computeffffiifffffffffffffffff_param_9,
	.param .f32 _Z7computeffffiifffffffffffffffff_param_10,
	.param .f32 _Z7computeffffiifffffffffffffffff_param_11,
	.param .f32 _Z7computeffffiifffffffffffffffff_param_12,
	.param .f32 _Z7computeffffiifffffffffffffffff_param_13,
	.param .f32 _Z7computeffffiifffffffffffffffff_param_14,
	.param .f32 _Z7computeffffiifffffffffffffffff_param_15,
	.param .f32 _Z7computeffffiifffffffffffffffff_param_16,
	.param .f32 _Z7computeffffiifffffffffffffffff_param_17,
	.param .f32 _Z7computeffffiifffffffffffffffff_param_18,
	.param .f32 _Z7computeffffiifffffffffffffffff_param_19,
	.param .f32 _Z7computeffffiifffffffffffffffff_param_20,
	.param .f32 _Z7computeffffiifffffffffffffffff_param_21,
	.param .f32 _Z7computeffffiifffffffffffffffff_param_22
)
{
	.local .align 8 .b8 	__local_depot0[8];
	.reg .b64 	%SP;
	.reg .b64 	%SPL;
	.reg .pred 	%p<51>;
	.reg .b32 	%r<50>;
	.reg .b32 	%f<276>;
	.reg .b64 	%rd<5>;
	.reg .b64 	%fd<2>;

	mov.u64 	%SPL, __local_depot0;
	cvta.local.u64 	%SP, %SPL;
	ld.param.f32 	%f275, [_Z7computeffffiifffffffffffffffff_param_0];
	ld.param.f32 	%f56, [_Z7computeffffiifffffffffffffffff_param_1];
	ld.param.f32 	%f38, [_Z7computeffffiifffffffffffffffff_param_2];
	ld.param.f32 	%f39, [_Z7computeffffiifffffffffffffffff_param_3];
	ld.param.u32 	%r14, [_Z7computeffffiifffffffffffffffff_param_4];
	ld.param.u32 	%r15, [_Z7computeffffiifffffffffffffffff_param_5];
	ld.param.f32 	%f40, [_Z7computeffffiifffffffffffffffff_param_6];
	ld.param.f32 	%f41, [_Z7computeffffiifffffffffffffffff_param_7];
	ld.param.f32 	%f42, [_Z7computeffffiifffffffffffffffff_param_8];
	ld.param.f32 	%f43, [_Z7computeffffiifffffffffffffffff_param_9];
	ld.param.f32 	%f44, [_Z7computeffffiifffffffffffffffff_param_10];
	ld.param.f32 	%f45, [_Z7computeffffiifffffffffffffffff_param_11];
	ld.param.f32 	%f46, [_Z7computeffffiifffffffffffffffff_param_12];
	ld.param.f32 	%f47, [_Z7computeffffiifffffffffffffffff_param_13];
	ld.param.f32 	%f48, [_Z7computeffffiifffffffffffffffff_param_14];
	ld.param.f32 	%f49, [_Z7computeffffiifffffffffffffffff_param_15];
	ld.param.f32 	%f50, [_Z7computeffffiifffffffffffffffff_param_16];
	ld.param.f32 	%f51, [_Z7computeffffiifffffffffffffffff_param_18];
	ld.param.f32 	%f52, [_Z7computeffffiifffffffffffffffff_param_19];
	ld.param.f32 	%f53, [_Z7computeffffiifffffffffffffffff_param_20];
	ld.param.f32 	%f54, [_Z7computeffffiifffffffffffffffff_param_21];
	ld.param.f32 	%f55, [_Z7computeffffiifffffffffffffffff_param_22];
	mul.f32 	%f57, %f56, 0f00001D3C;
	setp.geu.f32 	%p5, %f275, %f57;
	@%p5 bra 	$L__BB0_25;
	add.f32 	%f58, %f38, %f39;
	add.f32 	%f59, %f58, 0fFA158D64;
	add.f32 	%f60, %f59, 0f00000000;
	abs.f32 	%f61, %f60;
	setp.gt.f32 	%p6, %f61, 0f3F800000;
	rcp.approx.ftz.f32 	%f62, %f61;
	selp.f32 	%f63, %f62, %f61, %p6;
	mul.f32 	%f64, %f63, %f63;
	fma.rn.f32 	%f65, %f64, 0f3B2090AA, 0fBC6BE14F;
	fma.rn.f32 	%f66, %f65, %f64, 0f3D23397E;
	fma.rn.f32 	%f67, %f66, %f64, 0fBD948A7A;
	fma.rn.f32 	%f68, %f67, %f64, 0f3DD76B21;
	fma.rn.f32 	%f69, %f68, %f64, 0fBE111E88;
	fma.rn.f32 	%f70, %f69, %f64, 0f3E4CAF60;
	fma.rn.f32 	%f71, %f70, %f64, 0fBEAAAA27;
	mul.f32 	%f72, %f64, %f71;
	fma.rn.f32 	%f73, %f72, %f63, %f63;
	neg.f32 	%f74, %f73;
	fma.rn.f32 	%f75, 0f3F6EE581, 0f3FD774EB, %f74;
	selp.f32 	%f76, %f75, %f73, %p6;
	setp.num.f32 	%p7, %f61, %f61;
	copysign.f32 	%f77, %f60, %f76;
	selp.f32 	%f78, %f77, %f76, %p7;
	mov.f32 	%f79, 0f0000000C;
	div.rn.f32 	%f80, %f79, %f78;
	setp.ltu.f32 	%p8, %f275, %f80;
	@%p8 bra 	$L__BB0_25;
	div.rn.f32 	%f81, %f40, %f41;
	mov.f32 	%f82, 0fCB000000;
	fma.rn.f32 	%f83, %f82, 0f7F800000, 0f7F800000;
	mul.f32 	%f84, %f83, %f81;
	mov.f32 	%f85, 0f859505BD;
	div.rn.f32 	%f86, %f85, %f84;
	mov.f32 	%f87, 0f56C857EF;
	sub.f32 	%f88, %f87, %f42;
	add.f32 	%f89, %f88, 0f0000004E;
	add.f32 	%f90, %f89, %f86;
	add.f32 	%f275, %f275, %f90;
	setp.lt.s32 	%p9, %r14, 1;
	@%p9 bra 	$L__BB0_9;
	add.f32 	%f92, %f46, 0f00000009;
	div.rn.f32 	%f93, %f45, %f92;
	abs.f32 	%f94, %f93;
	mov.f32 	%f95, 0f3FB8AA3B;
	mul.rn.f32 	%f96, %f94, %f95;
	cvt.rzi.f32.f32 	%f97, %f96;
	abs.f32 	%f98, %f97;
	setp.gt.f32 	%p10, %f98, 0f42FC0000;
	mov.f32 	%f99, 0f42FC0000;
	copysign.f32 	%f100, %f97, %f99;
	selp.f32 	%f101, %f100, %f97, %p10;
	fma.rn.f32 	%f102, %f101, 0fBF317218, %f94;
	fma.rn.f32 	%f103, %f101, 0f3102E308, %f102;
	mul.f32 	%f104, %f103, 0f3FB8AA3B;
	add.f32 	%f105, %f101, 0f4B40007D;
	mov.b32 	%r16, %f105;
	shl.b32 	%r17, %r16, 23;
	mov.b32 	%f106, %r17;
	ex2.approx.ftz.f32 	%f107, %f104;
	mul.f32 	%f108, %f107, %f106;
	mov.f32 	%f109, 0f3E000000;
	div.approx.ftz.f32 	%f110, %f109, %f108;
	fma.rn.f32 	%f111, %f108, 0f40000000, %f110;
	mul.f32 	%f112, %f44, %f111;
	mul.f32 	%f2, %f112, 0f7BB642A8;
	mov.f32 	%f113, 0f3F000000;
	cvt.sat.f32.f32 	%f114, %f113;
	mov.f32 	%f115, 0f4B400001;
	mov.f32 	%f116, 0f437C0000;
	fma.rm.f32 	%f117, %f114, %f116, %f115;
	add.f32 	%f118, %f117, 0fCB40007F;
	neg.f32 	%f119, %f118;
	fma.rn.f32 	%f120, 0f8599C3DD, 0f3FB8AA3B, %f119;
	fma.rn.f32 	%f121, 0f8599C3DD, 0f32A57060, %f120;
	mov.b32 	%r18, %f117;
	shl.b32 	%r19, %r18, 23;
	mov.b32 	%f122, %r19;
	ex2.approx.ftz.f32 	%f123, %f121;
	mul.f32 	%f124, %f123, %f122;
	mov.f32 	%f125, 0f5520606D;
	div.rn.f32 	%f126, %f125, %f124;
	add.f32 	%f127, %f47, %f126;
	mul.f32 	%f129, %f127, 0f3F000000;
	cvt.rzi.f32.f32 	%f130, %f129;
	add.f32 	%f131, %f130, %f130;
	sub.f32 	%f132, %f127, %f131;
	abs.f32 	%f133, %f132;
	setp.neu.f32 	%p11, %f133, 0f3F800000;
	abs.f32 	%f134, %f2;
	setp.lt.f32 	%p12, %f134, 0f00800000;
	mul.f32 	%f136, %f134, 0f4B800000;
	selp.f32 	%f137, %f136, %f134, %p12;
	selp.f32 	%f138, 0fC1C00000, 0f00000000, %p12;
	mov.b32 	%r20, %f137;
	add.s32 	%r21, %r20, -1060439283;
	and.b32  	%r22, %r21, -8388608;
	sub.s32 	%r23, %r20, %r22;
	mov.b32 	%f139, %r23;
	cvt.rn.f32.s32 	%f140, %r22;
	fma.rn.f32 	%f141, %f140, 0f34000000, %f138;
	add.f32 	%f142, %f139, 0fBF800000;
	add.f32 	%f143, %f139, 0f3F800000;
	rcp.approx.ftz.f32 	%f144, %f143;
	add.f32 	%f145, %f142, %f142;
	mul.f32 	%f146, %f145, %f144;
	mul.f32 	%f147, %f146, %f146;
	sub.f32 	%f148, %f142, %f146;
	add.f32 	%f149, %f148, %f148;
	neg.f32 	%f150, %f146;
	fma.rn.f32 	%f151, %f150, %f142, %f149;
	mul.rn.f32 	%f152, %f144, %f151;
	fma.rn.f32 	%f153, %f147, 0f3A2C32E4, 0f3B52E7DB;
	fma.rn.f32 	%f154, %f153, %f147, 0f3C93BB73;
	fma.rn.f32 	%f155, %f154, %f147, 0f3DF6384F;
	mul.rn.f32 	%f156, %f155, %f147;
	fma.rn.f32 	%f157, %f146, 0f3FB8AA3B, %f141;
	sub.f32 	%f158, %f141, %f157;
	fma.rn.f32 	%f159, %f146, 0f3FB8AA3B, %f158;
	fma.rn.f32 	%f160, %f152, 0f3FB8AA3B, %f159;
	fma.rn.f32 	%f161, %f146, 0f32A55E34, %f160;
	mul.f32 	%f162, %f156, 0f40400000;
	fma.rn.f32 	%f163, %f162, %f152, %f161;
	fma.rn.f32 	%f164, %f156, %f146, %f163;
	add.rn.f32 	%f165, %f157, %f164;
	neg.f32 	%f166, %f157;
	add.rn.f32 	%f167, %f165, %f166;
	neg.f32 	%f168, %f167;
	add.rn.f32 	%f169, %f164, %f168;
	mul.rn.f32 	%f170, %f165, %f127;
	neg.f32 	%f171, %f170;
	fma.rn.f32 	%f172, %f165, %f127, %f171;
	fma.rn.f32 	%f173, %f169, %f127, %f172;
	cvt.rni.f32.f32 	%f174, %f170;
	sub.f32 	%f175, %f170, %f174;
	add.f32 	%f176, %f175, %f173;
	fma.rn.f32 	%f177, %f176, 0f391FCB8E, 0f3AAF85ED;
	fma.rn.f32 	%f178, %f177, %f176, 0f3C1D9856;
	fma.rn.f32 	%f179, %f178, %f176, 0f3D6357BB;
	fma.rn.f32 	%f180, %f179, %f176, 0f3E75FDEC;
	fma.rn.f32 	%f181, %f180, %f176, 0f3F317218;
	fma.rn.f32 	%f182, %f181, %f176, 0f3F800000;
	cvt.rzi.s32.f32 	%r24, %f174;
	setp.gt.f32 	%p13, %f174, 0f00000000;
	selp.b32 	%r25, 0, -2097152000, %p13;
	add.s32 	%r26, %r25, 2130706432;
	mov.b32 	%f183, %r26;
	mul.f32 	%f184, %f182, %f183;
	shl.b32 	%r27, %r24, 23;
	sub.s32 	%r28, %r27, %r25;
	mov.b32 	%f185, %r28;
	mul.f32 	%f186, %f184, %f185;
	abs.f32 	%f187, %f170;
	setp.gt.f32 	%p14, %f187, 0f43180000;
	setp.lt.f32 	%p15, %f170, 0f00000000;
	selp.f32 	%f188, 0f00000000, 0f7F800000, %p15;
	selp.f32 	%f3, %f188, %f186, %p14;
	setp.eq.f32 	%p16, %f2, 0f3F800000;
	setp.eq.f32 	%p17, %f127, 0f00000000;
	or.pred  	%p1, %p16, %p17;
	setp.nan.f32 	%p18, %f134, %f134;
	abs.f32 	%f189, %f127;
	setp.nan.f32 	%p19, %f189, %f189;
	or.pred  	%p2, %p18, %p19;
	setp.eq.f32 	%p20, %f2, 0f00000000;
	setp.eq.f32 	%p21, %f134, 0f7F800000;
	or.pred  	%p3, %p20, %p21;
	setp.eq.f32 	%p22, %f2, 0fBF800000;
	setp.eq.f32 	%p23, %f189, 0f7F800000;
	and.pred  	%p4, %p22, %p23;
	neg.f32 	%f191, %f3;
	selp.f32 	%f192, %f3, %f191, %p11;
	cvt.rmi.f32.f32 	%f193, %f127;
	setp.neu.f32 	%p24, %f127, %f193;
	selp.f32 	%f4, 0f7FFFFFFF, %f192, %p24;
	add.f32 	%f194, %f2, %f2;
	mov.b32 	%r29, %f194;
	setp.lt.f32 	%p25, %f127, 0f00000000;
	xor.b32  	%r30, %r29, 2139095040;
	selp.b32 	%r31, %r30, %r29, %p25;
	and.b32  	%r32, %r31, 2147483647;
	selp.b32 	%r33, %r32, %r31, %p11;
	mov.b32 	%f5, %r33;
	add.rn.f32 	%f6, %f2, %f127;
	setp.lt.u32 	%p26, %r14, 4;
	@%p26 bra 	$L__BB0_6;
	setp.geu.f32 	%p27, %f2, 0f00000000;
	selp.f32 	%f195, %f3, %f4, %p27;
	selp.f32 	%f7, 0f3F800000, %f195, %p4;
	and.b32  	%r34, %r14, 2147483644;
	neg.s32 	%r47, %r34;
	selp.f32 	%f196, %f5, %f7, %p3;
	selp.f32 	%f197, %f6, %f196, %p2;
	selp.f32 	%f268, 0f3F800000, %f197, %p1;
$L__BB0_5:
	add.s32 	%r47, %r47, 4;
	setp.eq.s32 	%p28, %r47, 0;
	@%p28 bra 	$L__BB0_6;
	bra.uni 	$L__BB0_5;
$L__BB0_6:
	and.b32  	%r35, %r14, 3;
	setp.eq.s32 	%p29, %r35, 0;
	@%p29 bra 	$L__BB0_8;
	setp.geu.f32 	%p30, %f2, 0f00000000;
	selp.f32 	%f198, %f6, %f5, %p2;
	selp.f32 	%f199, 0f3F800000, %f198, %p1;
	selp.f32 	%f200, %f3, %f4, %p30;
	selp.f32 	%f201, 0f3F800000, %f200, %p4;
	selp.f32 	%f202, %f199, %f201, %p3;
	selp.f32 	%f203, %f199, %f202, %p2;
	selp.f32 	%f268, %f199, %f203, %p1;
$L__BB0_8:
	add.f32 	%f275, %f43, %f268;
$L__BB0_9:
	setp.gt.s32 	%p31, %r15, 0;
	@%p31 bra 	$L__BB0_10;
	bra.uni 	$L__BB0_11;
$L__BB0_10:
	mov.f32 	%f204, 0f333BBD2E;
	mul.rn.f32 	%f205, %f204, %f204;
	add.f32 	%f206, %f205, 0f00000000;
	fma.rn.f32 	%f207, %f205, 0f37CBAC00, 0fBAB607ED;
	fma.rn.f32 	%f208, %f207, %f205, 0f3D2AAABB;
	fma.rn.f32 	%f209, %f208, %f205, 0fBEFFFFFF;
	fma.rn.f32 	%f210, %f209, %f206, 0f3F800000;
	abs.f32 	%f211, %f210;
	setp.lt.f32 	%p32, %f211, 0f0000053B;
	selp.f32 	%f212, 0f0000053B, %f211, %p32;
	min.f32 	%f213, %f211, 0f0000053B;
	div.rn.f32 	%f214, %f213, %f212;
	mul.f32 	%f215, %f214, %f214;
	fma.rn.f32 	%f216, %f215, 0f3B33710B, 0fBC807748;
	fma.rn.f32 	%f217, %f216, %f215, 0f3D2CDAB2;
	fma.rn.f32 	%f218, %f217, %f215, 0fBD992D10;
	fma.rn.f32 	%f219, %f218, %f215, 0f3DD9EA6C;
	fma.rn.f32 	%f220, %f219, %f215, 0fBE117CB1;
	fma.rn.f32 	%f221, %f220, %f215, 0f3E4CBCE0;
	fma.rn.f32 	%f222, %f221, %f215, 0fBEAAAA7D;
	mul.f32 	%f223, %f215, %f222;
	fma.rn.f32 	%f224, %f223, %f214, %f214;
	neg.f32 	%f225, %f224;
	fma.rn.f32 	%f226, 0f3F6EE581, 0f3FD774EB, %f225;
	selp.f32 	%f227, %f226, %f224, %p32;
	selp.f32 	%f228, 0f3F6EE581, 0f3FEEE581, %p32;
	selp.f32 	%f229, %f224, %f225, %p32;
	mov.b32 	%r36, %f210;
	fma.rn.f32 	%f230, %f228, 0f3FD774EB, %f229;
	setp.lt.s32 	%p33, %r36, 0;
	selp.f32 	%f231, %f230, %f227, %p33;
	setp.eq.f32 	%p34, %f211, 0f0000053B;
	selp.f32 	%f232, 0f4016CBE4, 0f3F490FDB, %p33;
	add.f32 	%f233, %f211, 0f0000053B;
	abs.f32 	%f234, %f233;
	setp.nan.f32 	%p35, %f234, %f234;
	abs.f32 	%f235, %f231;
	selp.f32 	%f236, %f232, %f235, %p34;
	selp.f32 	%f237, %f233, %f236, %p35;
	mov.f32 	%f238, 0f00000000;
	div.rn.f32 	%f239, %f238, %f237;
	mul.f32 	%f275, %f48, %f239;
$L__BB0_11:
	div.rn.f32 	%f240, %f49, %f50;
	add.f32 	%f241, %f240, 0f059367F4;
	setp.gtu.f32 	%p36, %f275, %f241;
	@%p36 bra 	$L__BB0_25;
	mul.f32 	%f16, %f51, 0f00000000;
	fma.rn.f32 	%f242, %f55, 0fF9E61C30, %f54;
	fma.rn.f32 	%f243, %f242, 0f14C0CAB5, %f53;
	sub.f32 	%f244, %f52, %f243;
	abs.f32 	%f17, %f244;
	abs.f32 	%f274, %f16;
	setp.lt.f32 	%p37, %f274, %f17;
	@%p37 bra 	$L__BB0_24;
	mul.f32 	%f19, %f17, 0f4B000000;
	setp.gtu.f32 	%p38, %f274, %f19;
	@%p38 bra 	$L__BB0_20;
	div.approx.f32 	%f245, %f274, %f17;
	cvt.rzi.f32.f32 	%f272, %f245;
	neg.f32 	%f21, %f17;
	fma.rn.f32 	%f22, %f21, %f272, %f274;
	mov.b32 	%r4, %f22;
	mov.b32 	%r37, %f17;
	setp.lt.u32 	%p39, %r4, %r37;
	@%p39 bra 	$L__BB0_19;
	setp.lt.u32 	%p40, %r4, -2147483647;
	@%p40 bra 	$L__BB0_17;
	add.f32 	%f250, %f272, 0fBF800000;
	setp.lt.f32 	%p43, %f22, %f21;
	add.f32 	%f251, %f250, 0fBF800000;
	selp.f32 	%f272, %f251, %f250, %p43;
	bra.uni 	$L__BB0_19;
$L__BB0_17:
	add.f32 	%f272, %f272, 0f3F800000;
	add.f32 	%f246, %f17, %f17;
	setp.ltu.f32 	%p41, %f22, %f246;
	@%p41 bra 	$L__BB0_19;
	add.f32 	%f247, %f272, 0f3F800000;
	fma.rn.f32 	%f248, %f17, 0fC0400000, %f22;
	setp.ge.f32 	%p42, %f248, 0f00000000;
	add.f32 	%f249, %f247, 0f3F800000;
	selp.f32 	%f272, %f249, %f247, %p42;
$L__BB0_19:
	fma.rn.f32 	%f274, %f21, %f272, %f274;
	bra.uni 	$L__BB0_24;
$L__BB0_20:
	mov.b32 	%r5, %f274;
	mov.b32 	%r38, %f19;
	and.b32  	%r6, %r38, -8388608;
	and.b32  	%r39, %r5, 8388607;
	or.b32  	%r48, %r39, 1065353216;
	and.b32  	%r40, %r38, 8388607;
	or.b32  	%r8, %r40, 1065353216;
	mov.b32 	%f273, %r48;
	sub.s32 	%r41, %r5, %r6;
	add.s32 	%r42, %r41, 192937984;
	and.b32  	%r49, %r42, -8388608;
	setp.eq.s32 	%p44, %r49, 0;
	@%p44 bra 	$L__BB0_23;
	mov.b32 	%f252, %r8;
	rcp.approx.ftz.f32 	%f29, %f252;
	neg.f32 	%f30, %f252;
$L__BB0_22:
	min.u32 	%r43, %r49, 192937984;
	add.s32 	%r44, %r48, %r43;
	mov.b32 	%f253, %r44;
	mul.f32 	%f254, %f29, %f253;
	fma.rn.f32 	%f255, %f30, %f254, %f253;
	fma.rn.f32 	%f256, %f255, %f29, %f254;
	fma.rn.f32 	%f257, %f30, %f256, %f253;
	fma.rz.f32 	%f258, %f257, %f29, %f256;
	cvt.rzi.f32.f32 	%f259, %f258;
	fma.rn.f32 	%f273, %f30, %f259, %f253;
	sub.s32 	%r49, %r49, %r43;
	mov.b32 	%r48, %f273;
	setp.ne.s32 	%p45, %r49, 0;
	setp.ne.s32 	%p46, %r48, 0;
	and.pred  	%p47, %p45, %p46;
	@%p47 bra 	$L__BB0_22;
$L__BB0_23:
	mov.b32 	%f261, %r6;
	setp.leu.f32 	%p48, %f17, 0f00000000;
	setp.gt.u32 	%p49, %r5, 2139095039;
	selp.f32 	%f262, 0f7FFFFFFF, %f261, %p48;
	selp.f32 	%f263, 0f7FFFFFFF, %f262, %p49;
	mul.f32 	%f264, %f273, 0f34000000;
	mul.f32 	%f274, %f263, %f264;
$L__BB0_24:
	abs.f32 	%f265, %f274;
	setp.nan.f32 	%p50, %f265, %f265;
	copysign.f32 	%f266, %f16, %f274;
	selp.f32 	%f267, %f274, %f266, %p50;
	mul.f32 	%f275, %f267, 0fFB8632E4;
$L__BB0_25:
	add.u64 	%rd1, %SP, 0;
	add.u64 	%rd2, %SPL, 0;
	cvt.f64.f32 	%fd1, %f275;
	st.local.f64 	[%rd2], %fd1;
	mov.u64 	%rd3, $str;
	cvta.global.u64 	%rd4, %rd3;
	{ // callseq 0, 0
	.param .b64 param0;
	st.param.b64 	[param0], %rd4;
	.param .b64 param1;
	st.param.b64 	[param1], %rd1;
	.param .b32 retval0;
	call.uni (retval0), 
	vprintf, 
	(
	param0, 
	param1
	);
	ld.param.b32 	%r45, [retval0];
	} // callseq 0
	ret;

}


// ===== COMPILED SASS (sm_100) =====

	.target	sm_100

	.elftype	@"ET_EXEC"


//--------------------- .note.nv.tkinfo           --------------------------
	.section	.note.nv.tkinfo,"",@"SHT_NOTE"
	.sectionflags	@"SHF_NOTE_NV_TKINFO"
	.tkinfo
        /*0018*/ 	.word	0x00000002
        /*0030*/ 	.string	""
        /*0030*/ 	.string	"ptxas"
        /*0030*/ 	.string	"Cuda compilation tools, release 13.0, V13.0.88"
        /*0030*/ 	.string	"Build cuda_13.0.r13.0/compiler.36424714_0"
        /*0030*/ 	.string	"-arch sm_100 -m 64 "



//--------------------- .note.nv.cuinfo           --------------------------
	.section	.note.nv.cuinfo,"",@"SHT_NOTE"
	.sectionflags	@"SHF_NOTE_NV_CUINFO"
        /*0018*/ 	.short	0x0002
        /*001a*/ 	.short	0x0064
        /*001c*/ 	.short	0x0082
	.zero		2


//--------------------- .nv.info                  --------------------------
	.section	.nv.info,"",@"SHT_CUDA_INFO"
	.align	4


	//----- nvinfo : EIATTR_REGCOUNT
	.align		4
        /*0000*/ 	.byte	0x04, 0x2f
        /*0002*/ 	.short	(.L_2 - .L_1)
	.align		4
.L_1:
        /*0004*/ 	.word	index@(_Z7computeffffiifffffffffffffffff)
        /*0008*/ 	.word	0x00000018


	//----- nvinfo : EIATTR_FRAME_SIZE
	.align		4
.L_2:
        /*000c*/ 	.byte	0x04, 0x11
        /*000e*/ 	.short	(.L_4 - .L_3)
	.align		4
.L_3:
        /*0010*/ 	.word	index@($__internal_0_$__cuda_sm3x_div_rn_noftz_f32_slowpath)
        /*0014*/ 	.word	0x00000008


	//----- nvinfo : EIATTR_FRAME_SIZE
	.align		4
.L_4:
        /*0018*/ 	.byte	0x04, 0x11
        /*001a*/ 	.short	(.L_6 - .L_5)
	.align		4
.L_5:
        /*001c*/ 	.word	index@(_Z7computeffffiifffffffffffffffff)
        /*0020*/ 	.word	0x00000008


	//----- nvinfo : EIATTR_MIN_STACK_SIZE
	.align		4
.L_6:
        /*0024*/ 	.byte	0x04, 0x12
        /*0026*/ 	.short	(.L_8 - .L_7)
	.align		4
.L_7:
        /*0028*/ 	.word	index@(_Z7computeffffiifffffffffffffffff)
        /*002c*/ 	.word	0x00000008
.L_8:


//--------------------- .nv.compat                --------------------------
	.section	.nv.compat,"",@"SHT_CUDA_COMPAT_INFO"
	.align	4
        /*0000*/ 	.byte	0x02, 0x09, 0x00, 0x00, 0x02, 0x02, 0x01, 0x00, 0x02, 0x05, 0x05, 0x00, 0x03, 0x07, 0x01, 0x01
        /*0010*/ 	.byte	0x02, 0x03, 0x00, 0x00, 0x02, 0x06, 0x01, 0x00, 0x04, 0x0b, 0x08, 0x00, 0x01, 0x00, 0x00, 0x00
        /*0020*/ 	.byte	0x00, 0x00, 0x00, 0x00


//--------------------- .nv.info._Z7computeffffiifffffffffffffffff --------------------------
	.section	.nv.info._Z7computeffffiifffffffffffffffff,"",@"SHT_CUDA_INFO"
	.sectionflags	@""
	.align	4


	//----- nvinfo : EIATTR_CUDA_API_VERSION
	.align		4
        /*0000*/ 	.byte	0x04, 0x37
        /*0002*/ 	.short	(.L_10 - .L_9)
.L_9:
        /*0004*/ 	.word	0x00000082


	//----- nvinfo : EIATTR_KPARAM_INFO
	.align		4
.L_10:
        /*0008*/ 	.byte	0x04, 0x17
        /*000a*/ 	.short	(.L_12 - .L_11)
.L_11:
        /*000c*/ 	.word	0x00000000
        /*0010*/ 	.short	0x0016
        /*0012*/ 	.short	0x0058
        /*0014*/ 	.byte	0x00, 0xf0, 0x11, 0x00


	//----- nvinfo : EIATTR_KPARAM_INFO
	.align		4
.L_12:
        /*0018*/ 	.byte	0x04, 0x17
        /*001a*/ 	.short	(.L_14 - .L_13)
.L_13:
        /*001c*/ 	.word	0x00000000
        /*0020*/ 	.short	0x0015
        /*0022*/ 	.short	0x0054
        /*0024*/ 	.byte	0x00, 0xf0, 0x11, 0x00


	//----- nvinfo : EIATTR_KPARAM_INFO
	.align		4
.L_14:
        /*0028*/ 	.byte	0x04, 0x17
        /*002a*/ 	.short	(.L_16 - .L_15)
.L_15:
        /*002c*/ 	.word	0x00000000
        /*0030*/ 	.short	0x0014
        /*0032*/ 	.short	0x0050
        /*0034*/ 	.byte	0x00, 0xf0, 0x11, 0x00


	//----- nvinfo : EIATTR_KPARAM_INFO
	.align		4
.L_16:
        /*0038*/ 	.byte	0x04, 0x17
        /*003a*/ 	.short	(.L_18 - .L_17)
.L_17:
        /*003c*/ 	.word	0x00000000
        /*0040*/ 	.short	0x0013
        /*0042*/ 	.short	0x004c
        /*0044*/ 	.byte	0x00, 0xf0, 0x11, 0x00


	//----- nvinfo : EIATTR_KPARAM_INFO
	.align		4
.L_18:
        /*0048*/ 	.byte	0x04, 0x17
        /*004a*/ 	.short	(.L_20 - .L_19)
.L_19:
        /*004c*/ 	.word	0x00000000
        /*0050*/ 	.short	0x0012
        /*0052*/ 	.short	0x0048
        /*0054*/ 	.byte	0x00, 0xf0, 0x11, 0x00


	//----- nvinfo : EIATTR_KPARAM_INFO
	.align		4
.L_20:
        /*0058*/ 	.byte	0x04, 0x17
        /*005a*/ 	.short	(.L_22 - .L_21)
.L_21:
        /*005c*/ 	.word	0x00000000
        /*0060*/ 	.short	0x0011
        /*0062*/ 	.short	0x0044
        /*0064*/ 	.byte	0x00, 0xf0, 0x11, 0x00


	//----- nvinfo : EIATTR_KPARAM_INFO
	.align		4
.L_22:
        /*0068*/ 	.byte	0x04, 0x17
        /*006a*/ 	.short	(.L_24 - .L_23)
.L_23:
        /*006c*/ 	.word	0x00000000
        /*0070*/ 	.short	0x0010
        /*0072*/ 	.short	0x0040
        /*0074*/ 	.byte	0x00, 0xf0, 0x11, 0x00


	//----- nvinfo : EIATTR_KPARAM_INFO
	.align		4
.L_24:
        /*0078*/ 	.byte	0x04, 0x17
        /*007a*/ 	.short	(.L_26 - .L_25)
.L_25:
        /*007c*/ 	.word	0x00000000
        /*0080*/ 	.short	0x000f
        /*0082*/ 	.short	0x003c
        /*0084*/ 	.byte	0x00, 0xf0, 0x11, 0x00


	//----- nvinfo : EIATTR_KPARAM_INFO
	.align		4
.L_26:
        /*0088*/ 	.byte	0x04, 0x17
        /*008a*/ 	.short	(.L_28 - .L_27)
.L_27:
        /*008c*/ 	.word	0x00000000
        /*0090*/ 	.short	0x000e
        /*0092*/ 	.short	0x0038
        /*0094*/ 	.byte	0x00, 0xf0, 0x11, 0x00


	//----- nvinfo : EIATTR_KPARAM_INFO
	.align		4
.L_28:
        /*0098*/ 	.byte	0x04, 0x17
        /*009a*/ 	.short	(.L_30 - .L_29)
.L_29:
        /*009c*/ 	.word	0x00000000
        /*00a0*/ 	.short	0x000d
        /*00a2*/ 	.short	0x0034
        /*00a4*/ 	.byte	0x00, 0xf0, 0x11, 0x00


	//----- nvinfo : EIATTR_KPARAM_INFO
	.align		4
.L_30:
        /*00a8*/ 	.byte	0x04, 0x17
        /*00aa*/ 	.short	(.L_32 - .L_31)
.L_31:
        /*00ac*/ 	.word	0x00000000
        /*00b0*/ 	.short	0x000c
        /*00b2*/ 	.short	0x0030
        /*00b4*/ 	.byte	0x00, 0xf0, 0x11, 0x00


	//----- nvinfo : EIATTR_KPARAM_INFO
	.align		4
.L_32:
        /*00b8*/ 	.byte	0x04, 0x17
        /*00ba*/ 	.short	(.L_34 - .L_33)
.L_33:
        /*00bc*/ 	.word	0x00000000
        /*00c0*/ 	.short	0x000b
        /*00c2*/ 	.short	0x002c
        /*00c4*/ 	.byte	0x00, 0xf0, 0x11, 0x00


	//----- nvinfo : EIATTR_KPARAM_INFO
	.align		4
.L_34:
        /*00c8*/ 	.byte	0x04, 0x17
        /*00ca*/ 	.short	(.L_36 - .L_35)
.L_35:
        /*00cc*/ 	.word	0x00000000
        /*00d0*/ 	.short	0x000a
        /*00d2*/ 	.short	0x0028
        /*00d4*/ 	.byte	0x00, 0xf0, 0x11, 0x00


	//----- nvinfo : EIATTR_KPARAM_INFO
	.align		4
.L_36:
        /*00d8*/ 	.byte	0x04, 0x17
        /*00da*/ 	.short	(.L_38 - .L_37)
.L_37:
        /*00dc*/ 	.word	0x00000000
        /*00e0*/ 	.short	0x0009
        /*00e2*/ 	.short	0x0024
        /*00e4*/ 	.byte	0x00, 0xf0, 0x11, 0x00


	//----- nvinfo : EIATTR_KPARAM_INFO
	.align		4
.L_38:
        /*00e8*/ 	.byte	0x04, 0x17
        /*00ea*/ 	.short	(.L_40 - .L_39)
.L_39:
        /*00ec*/ 	.word	0x00000000
        /*00f0*/ 	.short	0x0008
        /*00f2*/ 	.short	0x0020
        /*00f4*/ 	.byte	0x00, 0xf0, 0x11, 0x00


	//----- nvinfo : EIATTR_KPARAM_INFO
	.align		4
.L_40:
        /*00f8*/ 	.byte	0x04, 0x17
        /*00fa*/ 	.short	(.L_42 - .L_41)
.L_41:
        /*00fc*/ 	.word	0x00000000
        /*0100*/ 	.short	0x0007
        /*0102*/ 	.short	0x001c
        /*0104*/ 	.byte	0x00, 0xf0, 0x11, 0x00


	//----- nvinfo : EIATTR_KPARAM_INFO
	.align		4
.L_42:
        /*0108*/ 	.byte	0x04, 0x17
        /*010a*/ 	.short	(.L_44 - .L_43)
.L_43:
        /*010c*/ 	.word	0x00000000
        /*0110*/ 	.short	0x0006
        /*0112*/ 	.short	0x0018
        /*0114*/ 	.byte	0x00, 0xf0, 0x11, 0x00


	//----- nvinfo : EIATTR_KPARAM_INFO
	.align		4
.L_44:
        /*0118*/ 	.byte	0x04, 0x17
        /*011a*/ 	.short	(.L_46 - .L_45)
.L_45:
        /*011c*/ 	.word	0x00000000
        /*0120*/ 	.short	0x0005
        /*0122*/ 	.short	0x0014
        /*0124*/ 	.byte	0x00, 0xf0, 0x11, 0x00


	//----- nvinfo : EIATTR_KPARAM_INFO
	.align		4
.L_46:
        /*0128*/ 	.byte	0x04, 0x17
        /*012a*/ 	.short	(.L_48 - .L_47)
.L_47:
        /*012c*/ 	.word	0x00000000
        /*0130*/ 	.short	0x0004
        /*0132*/ 	.short	0x0010
        /*0134*/ 	.byte	0x00, 0xf0, 0x11, 0x00


	//----- nvinfo : EIATTR_KPARAM_INFO
	.align		4
.L_48:
        /*0138*/ 	.byte	0x04, 0x17
        /*013a*/ 	.short	(.L_50 - .L_49)
.L_49:
        /*013c*/ 	.word	0x00000000
        /*0140*/ 	.short	0x0003
        /*0142*/ 	.short	0x000c
        /*0144*/ 	.byte	0x00, 0xf0, 0x11, 0x00


	//----- nvinfo : EIATTR_KPARAM_INFO
	.align		4
.L_50:
        /*0148*/ 	.byte	0x04, 0x17
        /*014a*/ 	.short	(.L_52 - .L_51)
.L_51:
        /*014c*/ 	.word	0x00000000
        /*0150*/ 	.short	0x0002
        /*0152*/ 	.short	0x0008
        /*0154*/ 	.byte	0x00, 0xf0, 0x11, 0x00


	//----- nvinfo : EIATTR_KPARAM_INFO
	.align		4
.L_52:
        /*0158*/ 	.byte	0x04, 0x17
        /*015a*/ 	.short	(.L_54 - .L_53)
.L_53:
        /*015c*/ 	.word	0x00000000
        /*0160*/ 	.short	0x0001
        /*0162*/ 	.short	0x0004
        /*0164*/ 	.byte	0x00, 0xf0, 0x11, 0x00


	//----- nvinfo : EIATTR_KPARAM_INFO
	.align		4
.L_54:
        /*0168*/ 	.byte	0x04, 0x17
        /*016a*/ 	.short	(.L_56 - .L_55)
.L_55:
        /*016c*/ 	.word	0x00000000
        /*0170*/ 	.short	0x0000
        /*0172*/ 	.short	0x0000
        /*0174*/ 	.byte	0x00, 0xf0, 0x11, 0x00


	//----- nvinfo : EIATTR_SPARSE_MMA_MASK
	.align		4
.L_56:
        /*0178*/ 	.byte	0x03, 0x50
        /*017a*/ 	.short	0x0000


	//----- nvinfo : EIATTR_MAXREG_COUNT
	.align		4
        /*017c*/ 	.byte	0x03, 0x1b
        /*017e*/ 	.short	0x00ff


	//----- nvinfo : EIATTR_EXTERNS
	.align		4
        /*0180*/ 	.byte	0x04, 0x0f
        /*0182*/ 	.short	(.L_58 - .L_57)


	//   ....[0]....
	.align		4
.L_57:
        /*0184*/ 	.word	index@(vprintf)


	//----- nvinfo : EIATTR_MERCURY_ISA_VERSION
	.align		4
.L_58:
        /*0188*/ 	.byte	0x03, 0x5f
        /*018a*/ 	.short	0x0101


	//----- nvinfo : EIATTR_VRC_CTA_INIT_COUNT
	.align		4
        /*018c*/ 	.byte	0x02, 0x4a
	.zero		1
	.zero		1


	//----- nvinfo : EIATTR_SYSCALL_OFFSETS
	.align		4
        /*0190*/ 	.byte	0x04, 0x46
        /*0192*/ 	.short	(.L_60 - .L_59)


	//   ....[0]....
.L_59:
        /*0194*/ 	.word	0x000019f0


	//----- nvinfo : EIATTR_EXIT_INSTR_OFFSETS
	.align		4
.L_60:
        /*0198*/ 	.byte	0x04, 0x1c
        /*019a*/ 	.short	(.L_62 - .L_61)


	//   ....[0]....
.L_61:
        /*019c*/ 	.word	0x00001a00


	//----- nvinfo : EIATTR_CRS_STACK_SIZE
	.align		4
.L_62:
        /*01a0*/ 	.byte	0x04, 0x1e
        /*01a2*/ 	.short	(.L_64 - .L_63)
.L_63:
        /*01a4*/ 	.word	0x00000000


	//----- nvinfo : EIATTR_CBANK_PARAM_SIZE
	.align		4
.L_64:
        /*01a8*/ 	.byte	0x03, 0x19
        /*01aa*/ 	.short	0x005c


	//----- nvinfo : EIATTR_PARAM_CBANK
	.align		4
        /*01ac*/ 	.byte	0x04, 0x0a
        /*01ae*/ 	.short	(.L_66 - .L_65)
	.align		4
.L_65:
        /*01b0*/ 	.word	index@(.nv.constant0._Z7computeffffiifffffffffffffffff)
        /*01b4*/ 	.short	0x0380
        /*01b6*/ 	.short	0x005c


	//----- nvinfo : EIATTR_SW_WAR
	.align		4
.L_66:
        /*01b8*/ 	.byte	0x04, 0x36
        /*01ba*/ 	.short	(.L_68 - .L_67)
.L_67:
        /*01bc*/ 	.word	0x00000008
.L_68:


//--------------------- .nv.callgraph             --------------------------
	.section	.nv.callgraph,"",@"SHT_CUDA_CALLGRAPH"
	.align	4
	.sectionentsize	8
	.align		4
        /*0000*/ 	.word	0x00000000
	.align		4
        /*0004*/ 	.word	0xffffffff
	.align		4
        /*0008*/ 	.word	index@(_Z7computeffffiifffffffffffffffff)
	.align		4
        /*000c*/ 	.word	index@(vprintf)
	.align		4
        /*0010*/ 	.word	0x00000000
	.align		4
        /*0014*/ 	.word	0xfffffffe
	.align		4
        /*0018*/ 	.word	0x00000000
	.align		4
        /*001c*/ 	.word	0xfffffffd
	.align		4
        /*0020*/ 	.word	0x00000000
	.align		4
        /*0024*/ 	.word	0xfffffffc


//--------------------- .nv.constant4             --------------------------
	.section	.nv.constant4,"a",@progbits
	.align	8
	.align		8
.nv.constant4:
        /*0000*/ 	.dword	vprintf
	.align		8
        /*0008*/ 	.dword	$str


//--------------------- .text._Z7computeffffiifffffffffffffffff --------------------------
	.section	.text._Z7computeffffiifffffffffffffffff,"ax",@progbits
	.align	128
        .global         _Z7computeffffiifffffffffffffffff
        .type           _Z7computeffffiifffffffffffffffff,@function
        .size           _Z7computeffffiifffffffffffffffff,(.L_x_28 - _Z7computeffffiifffffffffffffffff)
        .other          _Z7computeffffiifffffffffffffffff,@"STO_CUDA_ENTRY STV_DEFAULT"
_Z7computeffffiifffffffffffffffff:
.text._Z7computeffffiifffffffffffffffff:
[----:B------:R-:W0:Y:S08]  /*0000*/  LDC R1, c[0x0][0x37c] ;  /* 0x0000df00ff017b82 */ /* 0x000e300000000800 */
[----:B------:R-:W1:Y:S01]  /*0010*/  LDC.64 R2, c[0x0][0x380] ;  /* 0x0000e000ff027b82 */ /* 0x000e620000000a00 */
[----:B------:R-:W2:Y:S01]  /*0020*/  LDCU UR4, c[0x0][0x2f8] ;  /* 0x00005f00ff0477ac */ /* 0x000ea20008000800 */
[----:B0-----:R-:W-:Y:S01]  /*0030*/  IADD3 R1, PT, PT, R1, -0x8, RZ ;  /* 0xfffffff801017810 */ /* 0x001fe20007ffe0ff */
[----:B------:R-:W0:Y:S01]  /*0040*/  LDCU UR6, c[0x0][0x380] ;  /* 0x00007000ff0677ac */ /* 0x000e220008000800 */
[----:B------:R-:W3:Y:S02]  /*0050*/  LDCU UR5, c[0x0][0x2fc] ;  /* 0x00005f80ff0577ac */ /* 0x000ee40008000800 */
[----:B--2---:R-:W-:-:S02]  /*0060*/  IADD3 R6, P1, PT, R1, UR4, RZ ;  /* 0x0000000401067c10 */ /* 0x004fc4000ff3e0ff */
[----:B0-----:R-:W-:Y:S01]  /*0070*/  MOV R0, UR6 ;  /* 0x0000000600007c02 */ /* 0x001fe20008000f00 */
[----:B-1----:R-:W-:Y:S01]  /*0080*/  FMUL R3, R3, 1.0487317707006930959e-41 ;  /* 0x00001d3c03037820 */ /* 0x002fe20000400000 */
[----:B---3--:R-:W-:-:S04]  /*0090*/  IADD3.X R7, PT, PT, RZ, UR5, RZ, P1, !PT ;  /* 0x00000005ff077c10 */ /* 0x008fc80008ffe4ff */
[----:B------:R-:W-:-:S13]  /*00a0*/  FSETP.GT.AND P0, PT, R3, R2, PT ;  /* 0x000000020300720b */ /* 0x000fda0003f04000 */
[----:B------:R-:W-:Y:S05]  /*00b0*/  @!P0 BRA `(.L_x_0) ;  /* 0x00000018002c8947 */ /* 0x000fea0003800000 */
[----:B------:R-:W0:Y:S01]  /*00c0*/  LDC.64 R2, c[0x0][0x388] ;  /* 0x0000e200ff027b82 */ /* 0x000e220000000a00 */
[----:B------:R-:W-:Y:S02]  /*00d0*/  HFMA2 R5, -RZ, RZ, 0.890625, -0.00056934356689453125 ;  /* 0x3b2090aaff057431 */ /* 0x000fe400000001ff */
[----:B------:R-:W-:Y:S01]  /*00e0*/  IMAD.MOV.U32 R8, RZ, RZ, 0x3f6ee581 ;  /* 0x3f6ee581ff087424 */ /* 0x000fe200078e00ff */
[----:B------:R-:W-:Y:S01]  /*00f0*/  UMOV UR4, 0xc ;  /* 0x0000000c00047882 */ /* 0x000fe20000000000 */
[----:B0-----:R-:W-:-:S04]  /*0100*/  FADD R2, R2, R3 ;  /* 0x0000000302027221 */ /* 0x001fc80000000000 */
[----:B------:R-:W-:-:S04]  /*0110*/  FADD R2, R2, -1.94129993623013907154e+35 ;  /* 0xfa158d6402027421 */ /* 0x000fc80000000000 */
[----:B------:R-:W-:-:S04]  /*0120*/  FADD R2, RZ, R2 ;  /* 0x00000002ff027221 */ /* 0x000fc80000000000 */
[----:B------:R-:W0:Y:S01]  /*0130*/  MUFU.RCP R3, |R2| ;  /* 0x4000000200037308 */ /* 0x000e220000001000 */
[----:B------:R-:W-:-:S04]  /*0140*/  FSETP.GT.AND P0, PT, |R2|, 1, PT ;  /* 0x3f8000000200780b */ /* 0x000fc80003f04200 */
[----:B0-----:R-:W-:-:S05]  /*0150*/  FSEL R3, R3, |R2|, P0 ;  /* 0x4000000203037208 */ /* 0x001fca0000000000 */
[----:B------:R-:W-:-:S04]  /*0160*/  FMUL R4, R3, R3 ;  /* 0x0000000303047220 */ /* 0x000fc80000400000 */
[----:B------:R-:W-:-:S04]  /*0170*/  FFMA R5, R4, R5, -0.014396979473531246185 ;  /* 0xbc6be14f04057423 */ /* 0x000fc80000000005 */
[----:B------:R-:W-:-:S04]  /*0180*/  FFMA R5, R4, R5, 0.039849750697612762451 ;  /* 0x3d23397e04057423 */ /* 0x000fc80000000005 */
[----:B------:R-:W-:-:S04]  /*0190*/  FFMA R5, R4, R5, -0.072529748082160949707 ;  /* 0xbd948a7a04057423 */ /* 0x000fc80000000005 */
[----:B------:R-:W-:-:S04]  /*01a0*/  FFMA R5, R4, R5, 0.10518480092287063599 ;  /* 0x3dd76b2104057423 */ /* 0x000fc80000000005 */
[----:B------:R-:W-:-:S04]  /*01b0*/  FFMA R5, R4, R5, -0.14171802997589111328 ;  /* 0xbe111e8804057423 */ /* 0x000fc80000000005 */
[----:B------:R-:W-:-:S04]  /*01c0*/  FFMA R5, R4, R5, 0.19988775253295898438 ;  /* 0x3e4caf6004057423 */ /* 0x000fc80000000005 */
[----:B------:R-:W-:-:S04]  /*01d0*/  FFMA R5, R4, R5, -0.33332940936088562012 ;  /* 0xbeaaaa2704057423 */ /* 0x000fc80000000005 */
[----:B------:R-:W-:-:S04]  /*01e0*/  FMUL R4, R4, R5 ;  /* 0x0000000504047220 */ /* 0x000fc80000400000 */
[----:B------:R-:W-:-:S04]  /*01f0*/  FFMA R3, R3, R4, R3 ;  /* 0x0000000403037223 */ /* 0x000fc80000000003 */
[----:B------:R-:W-:Y:S01]  /*0200*/  @P0 FFMA R3, R8, 1.6832555532455444336, -R3 ;  /* 0x3fd774eb08030823 */ /* 0x000fe20000000803 */
[----:B------:R-:W-:Y:S02]  /*0210*/  FSETP.NAN.AND P0, PT, |R2|, |R2|, PT ;  /* 0x400000020200720b */ /* 0x000fe40003f08200 */
[----:B------:R-:W-:Y:S02]  /*0220*/  MOV R8, UR4 ;  /* 0x0000000400087c02 */ /* 0x000fe40008000f00 */
[----:B------:R-:W-:-:S04]  /*0230*/  LOP3.LUT R2, R3, 0x80000000, R2, 0xb8, !PT ;  /* 0x8000000003027812 */ /* 0x000fc800078eb802 */
[----:B------:R-:W-:-:S04]  /*0240*/  FSEL R3, R2, R3, !P0 ;  /* 0x0000000302037208 */ /* 0x000fc80004000000 */
[----:B------:R-:W0:Y:S08]  /*0250*/  MUFU.RCP R2, R3 ;  /* 0x0000000300027308 */ /* 0x000e300000001000 */
[----:B------:R-:W1:Y:S01]  /*0260*/  FCHK P0, R8, R3 ;  /* 0x0000000308007302 */ /* 0x000e620000000000 */
[----:B0-----:R-:W-:-:S04]  /*0270*/  FFMA R5, -R3, R2, 1 ;  /* 0x3f80000003057423 */ /* 0x001fc80000000102 */
[----:B------:R-:W-:-:S04]  /*0280*/  FFMA R2, R2, R5, R2 ;  /* 0x0000000502027223 */ /* 0x000fc80000000002 */
[----:B------:R-:W-:-:S04]  /*0290*/  FFMA R4, R2, 1.6815581571897804851e-44, RZ ;  /* 0x0000000c02047823 */ /* 0x000fc800000000ff */
[----:B------:R-:W-:-:S04]  /*02a0*/  FFMA R5, -R3, R4, 1.6815581571897804851e-44 ;  /* 0x0000000c03057423 */ /* 0x000fc80000000104 */
[----:B------:R-:W-:Y:S01]  /*02b0*/  FFMA R2, R2, R5, R4 ;  /* 0x0000000502027223 */ /* 0x000fe20000000004 */
[----:B-1----:R-:W-:Y:S06]  /*02c0*/  @!P0 BRA `(.L_x_1) ;  /* 0x00000000000c8947 */ /* 0x002fec0003800000 */
[----:B------:R-:W-:Y:S02]  /*02d0*/  MOV R2, 0xc ;  /* 0x0000000c00027802 */ /* 0x000fe40000000f00 */
[----:B------:R-:W-:-:S07]  /*02e0*/  MOV R8, 0x300 ;  /* 0x0000030000087802 */ /* 0x000fce0000000f00 */
[----:B------:R-:W-:Y:S05]  /*02f0*/  CALL.REL.NOINC `($__internal_0_$__cuda_sm3x_div_rn_noftz_f32_slowpath) ;  /* 0x0000001400c47944 */ /* 0x000fea0003c00000 */
.L_x_1:
[----:B------:R-:W0:Y:S02]  /*0300*/  LDCU UR4, c[0x0][0x380] ;  /* 0x00007000ff0477ac */ /* 0x000e240008000800 */
[----:B0-----:R-:W-:-:S13]  /*0310*/  FSETP.GTU.AND P0, PT, R2, UR4, PT ;  /* 0x0000000402007c0b */ /* 0x001fda000bf0c000 */
[----:B------:R-:W-:Y:S05]  /*0320*/  @P0 BRA `(.L_x_0) ;  /* 0x0000001400900947 */ /* 0x000fea0003800000 */
[----:B------:R-:W0:Y:S02]  /*0330*/  LDC.64 R8, c[0x0][0x398] ;  /* 0x0000e600ff087b82 */ /* 0x000e240000000a00 */
[----:B0-----:R-:W0:Y:S08]  /*0340*/  MUFU.RCP R0, R9 ;  /* 0x0000000900007308 */ /* 0x001e300000001000 */
[----:B------:R-:W1:Y:S01]  /*0350*/  FCHK P0, R8, R9 ;  /* 0x0000000908007302 */ /* 0x000e620000000000 */
[----:B0-----:R-:W-:-:S04]  /*0360*/  FFMA R3, R0, -R9, 1 ;  /* 0x3f80000000037423 */ /* 0x001fc80000000809 */
[----:B------:R-:W-:-:S04]  /*0370*/  FFMA R3, R0, R3, R0 ;  /* 0x0000000300037223 */ /* 0x000fc80000000000 */
[----:B------:R-:W-:-:S04]  /*0380*/  FFMA R5, R3, R8, RZ ;  /* 0x0000000803057223 */ /* 0x000fc800000000ff */
[----:B------:R-:W-:-:S04]  /*0390*/  FFMA R0, R5, -R9, R8 ;  /* 0x8000000905007223 */ /* 0x000fc80000000008 */
[----:B------:R-:W-:Y:S01]  /*03a0*/  FFMA R0, R3, R0, R5 ;  /* 0x0000000003007223 */ /* 0x000fe20000000005 */
[----:B-1----:R-:W-:Y:S06]  /*03b0*/  @!P0 BRA `(.L_x_2) ;  /* 0x0000000000148947 */ /* 0x002fec0003800000 */
[----:B------:R-:W0:Y:S01]  /*03c0*/  LDC R2, c[0x0][0x398] ;  /* 0x0000e600ff027b82 */ /* 0x000e220000000800 */
[----:B------:R-:W-:-:S07]  /*03d0*/  MOV R8, 0x400 ;  /* 0x0000040000087802 */ /* 0x000fce0000000f00 */
[----:B------:R-:W1:Y:S02]  /*03e0*/  LDC R3, c[0x0][0x39c] ;  /* 0x0000e700ff037b82 */ /* 0x000e640000000800 */
[----:B01----:R-:W-:Y:S05]  /*03f0*/  CALL.REL.NOINC `($__internal_0_$__cuda_sm3x_div_rn_noftz_f32_slowpath) ;  /* 0x0000001400847944 */ /* 0x003fea0003c00000 */
[----:B------:R-:W-:-:S07]  /*0400*/  MOV R0, R2 ;  /* 0x0000000200007202 */ /* 0x000fce0000000f00 */
.L_x_2:
[----:B------:R-:W-:Y:S02]  /*0410*/  HFMA2 R2, -RZ, RZ, 14, 0 ;  /* 0x4b000000ff027431 */ /* 0x000fe400000001ff */
[----:B------:R-:W-:Y:S01]  /*0420*/  IMAD.MOV.U32 R3, RZ, RZ, 0x7f800000 ;  /* 0x7f800000ff037424 */ /* 0x000fe200078e00ff */
[----:B------:R-:W-:Y:S02]  /*0430*/  UMOV UR4, 0x59505bd ;  /* 0x059505bd00047882 */ /* 0x000fe40000000000 */
[----:B------:R-:W-:Y:S01]  /*0440*/  MOV R5, UR4 ;  /* 0x0000000400057c02 */ /* 0x000fe20008000f00 */
[----:B------:R-:W-:-:S04]  /*0450*/  FFMA R3, R3, -R2, +INF ;  /* 0x7f80000003037423 */ /* 0x000fc80000000802 */
[----:B------:R-:W-:-:S04]  /*0460*/  FMUL R4, R3, R0 ;  /* 0x0000000003047220 */ /* 0x000fc80000400000 */
[----:B------:R-:W0:Y:S08]  /*0470*/  MUFU.RCP R0, R4 ;  /* 0x0000000400007308 */ /* 0x000e300000001000 */
[----:B------:R-:W1:Y:S01]  /*0480*/  FCHK P0, -R5, R4 ;  /* 0x0000000405007302 */ /* 0x000e620000000100 */
[----:B0-----:R-:W-:-:S04]  /*0490*/  FFMA R3, -R4, R0, 1 ;  /* 0x3f80000004037423 */ /* 0x001fc80000000100 */
[----:B------:R-:W-:-:S04]  /*04a0*/  FFMA R0, R0, R3, R0 ;  /* 0x0000000300007223 */ /* 0x000fc80000000000 */
[----:B------:R-:W-:-:S04]  /*04b0*/  FFMA R3, R0, -1.4014000573424418487e-35, RZ ;  /* 0x859505bd00037823 */ /* 0x000fc800000000ff */
[----:B------:R-:W-:-:S04]  /*04c0*/  FFMA R2, -R4, R3, -1.4014000573424418487e-35 ;  /* 0x859505bd04027423 */ /* 0x000fc80000000103 */
[----:B------:R-:W-:Y:S01]  /*04d0*/  FFMA R0, R0, R2, R3 ;  /* 0x0000000200007223 */ /* 0x000fe20000000003 */
[----:B-1----:R-:W-:Y:S06]  /*04e0*/  @!P0 BRA `(.L_x_3) ;  /* 0x0000000000148947 */ /* 0x002fec0003800000 */
[----:B------:R-:W-:Y:S02]  /*04f0*/  MOV R3, R4 ;  /* 0x0000000400037202 */ /* 0x000fe40000000f00 */
[----:B------:R-:W-:Y:S02]  /*0500*/  MOV R2, 0x859505bd ;  /* 0x859505bd00027802 */ /* 0x000fe40000000f00 */
[----:B------:R-:W-:-:S07]  /*0510*/  MOV R8, 0x530 ;  /* 0x0000053000087802 */ /* 0x000fce0000000f00 */
[----:B------:R-:W-:Y:S05]  /*0520*/  CALL.REL.NOINC `($__internal_0_$__cuda_sm3x_div_rn_noftz_f32_slowpath) ;  /* 0x0000001400387944 */ /* 0x000fea0003c00000 */
[----:B------:R-:W-:-:S07]  /*0530*/  IMAD.MOV.U32 R0, RZ, RZ, R2 ;  /* 0x000000ffff007224 */ /* 0x000fce00078e0002 */
.L_x_3:
[----:B------:R-:W0:Y:S01]  /*0540*/  LDC R2, c[0x0][0x3a0] ;  /* 0x0000e800ff027b82 */ /* 0x000e220000000800 */
[----:B------:R-:W1:Y:S01]  /*0550*/  LDCU UR4, c[0x0][0x390] ;  /* 0x00007200ff0477ac */ /* 0x000e620008000800 */
[----:B------:R-:W2:Y:S01]  /*0560*/  LDCU UR5, c[0x0][0x380] ;  /* 0x00007000ff0577ac */ /* 0x000ea20008000800 */
[----:B-1----:R-:W-:Y:S01]  /*0570*/  UISETP.GE.AND UP0, UPT, UR4, 0x1, UPT ;  /* 0x000000010400788c */ /* 0x002fe2000bf06270 */
[----:B0-----:R-:W-:-:S04]  /*0580*/  FADD R2, -R2, 1.10139998732288000000e+14 ;  /* 0x56c857ef02027421 */ /* 0x001fc80000000100 */
[----:B------:R-:W-:-:S04]  /*0590*/  FADD R3, R2, 1.0930128021733573153e-43 ;  /* 0x0000004e02037421 */ /* 0x000fc80000000000 */
[----:B------:R-:W-:-:S04]  /*05a0*/  FADD R0, R3, R0 ;  /* 0x0000000003007221 */ /* 0x000fc80000000000 */
[----:B--2---:R-:W-:Y:S01]  /*05b0*/  FADD R0, R0, UR5 ;  /* 0x0000000500007e21 */ /* 0x004fe20008000000 */
[----:B------:R-:W-:Y:S06]  /*05c0*/  BRA.U !UP0, `(.L_x_4) ;  /* 0x0000000908887547 */ /* 0x000fec000b800000 */
[----:B------:R-:W0:Y:S01]  /*05d0*/  LDC R3, c[0x0][0x3b0] ;  /* 0x0000ec00ff037b82 */ /* 0x000e220000000800 */
[----:B------:R-:W1:Y:S02]  /*05e0*/  LDCU UR4, c[0x0][0x3ac] ;  /* 0x00007580ff0477ac */ /* 0x000e640008000800 */
[----:B-1----:R-:W-:Y:S01]  /*05f0*/  MOV R4, UR4 ;  /* 0x0000000400047c02 */ /* 0x002fe20008000f00 */
[----:B0-----:R-:W-:-:S04]  /*0600*/  FADD R3, R3, 1.2611686178923353638e-44 ;  /* 0x0000000903037421 */ /* 0x001fc80000000000 */
[----:B------:R-:W0:Y:S08]  /*0610*/  MUFU.RCP R0, R3 ;  /* 0x0000000300007308 */ /* 0x000e300000001000 */
[----:B------:R-:W1:Y:S01]  /*0620*/  FCHK P0, R4, R3 ;  /* 0x0000000304007302 */ /* 0x000e620000000000 */
[----:B0-----:R-:W-:-:S04]  /*0630*/  FFMA R5, -R3, R0, 1 ;  /* 0x3f80000003057423 */ /* 0x001fc80000000100 */
[----:B------:R-:W-:-:S04]  /*0640*/  FFMA R0, R0, R5, R0 ;  /* 0x0000000500007223 */ /* 0x000fc80000000000 */
[----:B------:R-:W-:-:S04]  /*0650*/  FFMA R2, R0, UR4, RZ ;  /* 0x0000000400027c23 */ /* 0x000fc800080000ff */
[----:B------:R-:W-:-:S04]  /*0660*/  FFMA R5, -R3, R2, UR4 ;  /* 0x0000000403057e23 */ /* 0x000fc80008000102 */
[----:B------:R-:W-:Y:S01]  /*0670*/  FFMA R0, R0, R5, R2 ;  /* 0x0000000500007223 */ /* 0x000fe20000000002 */
[----:B-1----:R-:W-:Y:S06]  /*0680*/  @!P0 BRA `(.L_x_5) ;  /* 0x0000000000108947 */ /* 0x002fec0003800000 */
[----:B------:R-:W0:Y:S01]  /*0690*/  LDC R2, c[0x0][0x3ac] ;  /* 0x0000eb00ff027b82 */ /* 0x000e220000000800 */
[----:B------:R-:W-:-:S07]  /*06a0*/  MOV R8, 0x6c0 ;  /* 0x000006c000087802 */ /* 0x000fce0000000f00 */
[----:B0-----:R-:W-:Y:S05]  /*06b0*/  CALL.REL.NOINC `($__internal_0_$__cuda_sm3x_div_rn_noftz_f32_slowpath) ;  /* 0x0000001000d47944 */ /* 0x001fea0003c00000 */
[----:B------:R-:W-:-:S07]  /*06c0*/  MOV R0, R2 ;  /* 0x0000000200007202 */ /* 0x000fce0000000f00 */
.L_x_5:
[----:B------:R-:W-:Y:S01]  /*06d0*/  FMUL R2, |R0|, 1.4426950216293334961 ;  /* 0x3fb8aa3b00027820 */ /* 0x000fe20000400200 */
[----:B------:R-:W-:Y:S01]  /*06e0*/  HFMA2 R4, -RZ, RZ, 1.75, 0 ;  /* 0x3f000000ff047431 */ /* 0x000fe200000001ff */
[----:B------:R-:W-:Y:S01]  /*06f0*/  MOV R5, 0x437c0000 ;  /* 0x437c000000057802 */ /* 0x000fe20000000f00 */
[----:B------:R-:W-:Y:S02]  /*0700*/  IMAD.MOV.U32 R3, RZ, RZ, 0x42fc0000 ;  /* 0x42fc0000ff037424 */ /* 0x000fe400078e00ff */
[----:B------:R-:W-:Y:S01]  /*0710*/  HFMA2 R8, -RZ, RZ, 8.5413455963134765625e-05, -3.931640625 ;  /* 0x0599c3ddff087431 */ /* 0x000fe200000001ff */
[----:B------:R-:W-:Y:S01]  /*0720*/  UMOV UR5, 0x5520606d ;  /* 0x5520606d00057882 */ /* 0x000fe20000000000 */
[----:B------:R-:W0:Y:S01]  /*0730*/  FRND.TRUNC R2, R2 ;  /* 0x0000000200027307 */ /* 0x000e22000020d000 */
[----:B------:R-:W1:Y:S01]  /*0740*/  LDCU UR4, c[0x0][0x3a8] ;  /* 0x00007500ff0477ac */ /* 0x000e620008000800 */
[----:B------:R-:W-:Y:S01]  /*0750*/  MOV R11, UR5 ;  /* 0x00000005000b7c02 */ /* 0x000fe20008000f00 */
[----:B------:R-:W-:-:S04]  /*0760*/  FFMA.RM R4, R4, R5, 12582913 ;  /* 0x4b40000104047423 */ /* 0x000fc80000004005 */
[C---:B------:R-:W-:Y:S01]  /*0770*/  FADD R5, R4.reuse, -12583039 ;  /* 0xcb40007f04057421 */ /* 0x040fe20000000000 */
[----:B------:R-:W-:-:S03]  /*0780*/  SHF.L.U32 R4, R4, 0x17, RZ ;  /* 0x0000001704047819 */ /* 0x000fc600000006ff */
[----:B------:R-:W-:Y:S01]  /*0790*/  FFMA R5, -R8, 1.4426950216293334961, -R5 ;  /* 0x3fb8aa3b08057823 */ /* 0x000fe20000000905 */
[----:B0-----:R-:W-:Y:S02]  /*07a0*/  FSETP.GT.AND P0, PT, |R2|, 126, PT ;  /* 0x42fc00000200780b */ /* 0x001fe40003f04200 */
[----:B------:R-:W-:Y:S01]  /*07b0*/  LOP3.LUT R3, R3, 0x80000000, R2, 0xb8, !PT ;  /* 0x8000000003037812 */ /* 0x000fe200078eb802 */
[----:B------:R-:W-:-:S03]  /*07c0*/  FFMA R5, -R8, 1.925963033500011079e-08, R5 ;  /* 0x32a5706008057823 */ /* 0x000fc60000000105 */
[----:B------:R-:W-:-:S03]  /*07d0*/  FSEL R3, R3, R2, P0 ;  /* 0x0000000203037208 */ /* 0x000fc60000000000 */
[----:B------:R-:W0:Y:S02]  /*07e0*/  MUFU.EX2 R5, R5 ;  /* 0x0000000500057308 */ /* 0x000e240000000800 */
[----:B------:R-:W-:-:S04]  /*07f0*/  FFMA R0, R3, -0.69314718246459960938, |R0| ;  /* 0xbf31721803007823 */ /* 0x000fc80000000400 */
[C---:B------:R-:W-:Y:S01]  /*0800*/  FFMA R0, R3.reuse, 1.9046542121259335545e-09, R0 ;  /* 0x3102e30803007823 */ /* 0x040fe20000000000 */
[----:B------:R-:W-:-:S03]  /*0810*/  FADD R3, R3, 12583037 ;  /* 0x4b40007d03037421 */ /* 0x000fc60000000000 */
[----:B------:R-:W-:Y:S02]  /*0820*/  FMUL R0, R0, 1.4426950216293334961 ;  /* 0x3fb8aa3b00007820 */ /* 0x000fe40000400000 */
[----:B------:R-:W-:-:S04]  /*0830*/  SHF.L.U32 R3, R3, 0x17, RZ ;  /* 0x0000001703037819 */ /* 0x000fc800000006ff */
[----:B------:R-:W2:Y:S01]  /*0840*/  MUFU.EX2 R0, R0 ;  /* 0x0000000000007308 */ /* 0x000ea20000000800 */
[----:B0-----:R-:W-:-:S07]  /*0850*/  FMUL R4, R4, R5 ;  /* 0x0000000504047220 */ /* 0x001fce0000400000 */
[----:B------:R-:W0:Y:S08]  /*0860*/  MUFU.RCP R9, R4 ;  /* 0x0000000400097308 */ /* 0x000e300000001000 */
[----:B------:R-:W-:Y:S01]  /*0870*/  FCHK P0, R11, R4 ;  /* 0x000000040b007302 */ /* 0x000fe20000000000 */
[----:B--2---:R-:W-:-:S07]  /*0880*/  FMUL R3, R3, R0 ;  /* 0x0000000003037220 */ /* 0x004fce0000400000 */
[----:B------:R-:W2:Y:S01]  /*0890*/  MUFU.RCP R8, R3 ;  /* 0x0000000300087308 */ /* 0x000ea20000001000 */
[----:B0-----:R-:W-:-:S04]  /*08a0*/  FFMA R2, -R4, R9, 1 ;  /* 0x3f80000004027423 */ /* 0x001fc80000000109 */
[----:B------:R-:W-:-:S04]  /*08b0*/  FFMA R0, R9, R2, R9 ;  /* 0x0000000209007223 */ /* 0x000fc80000000009 */
[----:B------:R-:W-:Y:S01]  /*08c0*/  FFMA R5, R0, 1.10210003763200000000e+13, RZ ;  /* 0x5520606d00057823 */ /* 0x000fe200000000ff */
[----:B--2---:R-:W-:-:S03]  /*08d0*/  FMUL.FTZ R2, R8, 0.125 ;  /* 0x3e00000008027820 */ /* 0x004fc60000410000 */
[----:B------:R-:W-:Y:S01]  /*08e0*/  FFMA R8, -R4, R5, 1.10210003763200000000e+13 ;  /* 0x5520606d04087423 */ /* 0x000fe20000000105 */
[----:B------:R-:W-:-:S04]  /*08f0*/  FFMA R2, R3, 2, R2 ;  /* 0x4000000003027823 */ /* 0x000fc80000000002 */
[----:B-1----:R-:W-:Y:S01]  /*0900*/  FMUL R3, R2, UR4 ;  /* 0x0000000402037c20 */ /* 0x002fe20008400000 */
[----:B------:R-:W-:-:S03]  /*0910*/  FFMA R2, R0, R8, R5 ;  /* 0x0000000800027223 */ /* 0x000fc60000000005 */
[----:B------:R-:W-:Y:S01]  /*0920*/  FMUL R0, R3, 1.89269995523696407010e+36 ;  /* 0x7bb642a803007820 */ /* 0x000fe20000400000 */
[----:B------:R-:W-:Y:S06]  /*0930*/  @!P0 BRA `(.L_x_6) ;  /* 0x0000000000108947 */ /* 0x000fec0003800000 */
[----:B------:R-:W-:Y:S01]  /*0940*/  IMAD.MOV.U32 R3, RZ, RZ, R4 ;  /* 0x000000ffff037224 */ /* 0x000fe200078e0004 */
[----:B------:R-:W-:Y:S02]  /*0950*/  MOV R2, 0x5520606d ;  /* 0x5520606d00027802 */ /* 0x000fe40000000f00 */
[----:B------:R-:W-:-:S07]  /*0960*/  MOV R8, 0x980 ;  /* 0x0000098000087802 */ /* 0x000fce0000000f00 */
[----:B------:R-:W-:Y:S05]  /*0970*/  CALL.REL.NOINC `($__internal_0_$__cuda_sm3x_div_rn_noftz_f32_slowpath) ;  /* 0x0000001000247944 */ /* 0x000fea0003c00000 */
.L_x_6:
[C---:B------:R-:W-:Y:S01]  /*0980*/  FMUL R3, |R0|.reuse, 16777216 ;  /* 0x4b80000000037820 */ /* 0x040fe20000400200 */
[----:B------:R-:W-:Y:S01]  /*0990*/  FSETP.GEU.AND P0, PT, |R0|, 1.175494350822287508e-38, PT ;  /* 0x008000000000780b */ /* 0x000fe20003f0e200 */
[----:B------:R-:W0:Y:S01]  /*09a0*/  LDCU UR4, c[0x0][0x3b4] ;  /* 0x00007680ff0477ac */ /* 0x000e220008000800 */
[----:B------:R-:W-:Y:S02]  /*09b0*/  MOV R12, 0x3a2c32e4 ;  /* 0x3a2c32e4000c7802 */ /* 0x000fe40000000f00 */
[----:B------:R-:W-:Y:S01]  /*09c0*/  FSEL R3, R3, |R0|, !P0 ;  /* 0x4000000003037208 */ /* 0x000fe20004000000 */
[----:B------:R-:W1:Y:S03]  /*09d0*/  LDCU UR5, c[0x0][0x390] ;  /* 0x00007200ff0577ac */ /* 0x000e660008000800 */
[----:B------:R-:W-:Y:S01]  /*09e0*/  IADD3 R4, PT, PT, R3, -0x3f3504f3, RZ ;  /* 0xc0cafb0d03047810 */ /* 0x000fe20007ffe0ff */
[----:B------:R-:W2:Y:S03]  /*09f0*/  LDCU UR6, c[0x0][0x390] ;  /* 0x00007200ff0677ac */ /* 0x000ea60008000800 */
[----:B------:R-:W-:-:S04]  /*0a00*/  LOP3.LUT R4, R4, 0xff800000, RZ, 0xc0, !PT ;  /* 0xff80000004047812 */ /* 0x000fc800078ec0ff */
[-C--:B------:R-:W-:Y:S02]  /*0a10*/  IADD3 R3, PT, PT, R3, -R4.reuse, RZ ;  /* 0x8000000403037210 */ /* 0x080fe40007ffe0ff */
[----:B------:R-:W-:Y:S02]  /*0a20*/  I2FP.F32.S32 R4, R4 ;  /* 0x0000000400047245 */ /* 0x000fe40000201400 */
[----:B0-----:R-:W-:Y:S01]  /*0a30*/  FSETP.GEU.AND P2, PT, R2, -UR4, PT ;  /* 0x8000000402007c0b */ /* 0x001fe2000bf4e000 */
[C---:B------:R-:W-:Y:S01]  /*0a40*/  FADD R9, R3.reuse, 1 ;  /* 0x3f80000003097421 */ /* 0x040fe20000000000 */
[----:B------:R-:W-:Y:S01]  /*0a50*/  FADD R8, R3, -1 ;  /* 0xbf80000003087421 */ /* 0x000fe20000000000 */
[----:B------:R-:W-:Y:S01]  /*0a60*/  FSEL R3, RZ, -24, P0 ;  /* 0xc1c00000ff037808 */ /* 0x000fe20000000000 */
[----:B-1----:R-:W-:Y:S02]  /*0a70*/  UISETP.GE.U32.AND UP0, UPT, UR5, 0x4, UPT ;  /* 0x000000040500788c */ /* 0x002fe4000bf06070 */
[----:B------:R-:W-:Y:S01]  /*0a80*/  FADD R10, R8, R8 ;  /* 0x00000008080a7221 */ /* 0x000fe20000000000 */
[----:B------:R-:W0:Y:S01]  /*0a90*/  MUFU.RCP R9, R9 ;  /* 0x0000000900097308 */ /* 0x000e220000001000 */
[----:B------:R-:W-:Y:S01]  /*0aa0*/  FFMA R4, R4, 1.1920928955078125e-07, R3 ;  /* 0x3400000004047823 */ /* 0x000fe20000000003 */
[----:B--2---:R-:W-:Y:S01]  /*0ab0*/  ULOP3.LUT UP1, URZ, UR6, 0x3, URZ, 0xc0, !UPT ;  /* 0x0000000306ff7892 */ /* 0x004fe2000f82c0ff */
[----:B0-----:R-:W-:-:S04]  /*0ac0*/  FMUL R11, R9, R10 ;  /* 0x0000000a090b7220 */ /* 0x001fc80000400000 */
[----:B------:R-:W-:Y:S01]  /*0ad0*/  FADD R10, R8, -R11 ;  /* 0x8000000b080a7221 */ /* 0x000fe20000000000 */
[CC--:B------:R-:W-:Y:S01]  /*0ae0*/  FMUL R3, R11.reuse, R11.reuse ;  /* 0x0000000b0b037220 */ /* 0x0c0fe20000400000 */
[----:B------:R-:W-:Y:S02]  /*0af0*/  FFMA R5, R11, 1.4426950216293334961, R4 ;  /* 0x3fb8aa3b0b057823 */ /* 0x000fe40000000004 */
[----:B------:R-:W-:Y:S01]  /*0b00*/  FADD R13, R10, R10 ;  /* 0x0000000a0a0d7221 */ /* 0x000fe20000000000 */
[C---:B------:R-:W-:Y:S01]  /*0b10*/  FFMA R10, R3.reuse, R12, 0.0032181653659790754318 ;  /* 0x3b52e7db030a7423 */ /* 0x040fe2000000000c */
[----:B------:R-:W-:Y:S02]  /*0b20*/  FADD R4, R4, -R5 ;  /* 0x8000000504047221 */ /* 0x000fe40000000000 */
[----:B------:R-:W-:Y:S01]  /*0b30*/  FFMA R8, R8, -R11, R13 ;  /* 0x8000000b08087223 */ /* 0x000fe2000000000d */
[----:B------:R-:W-:Y:S01]  /*0b40*/  FFMA R10, R3, R10, 0.018033718690276145935 ;  /* 0x3c93bb73030a7423 */ /* 0x000fe2000000000a */
[----:B------:R-:W-:-:S02]  /*0b50*/  FFMA R13, R11, 1.4426950216293334961, R4 ;  /* 0x3fb8aa3b0b0d7823 */ /* 0x000fc40000000004 */
[----:B------:R-:W-:Y:S01]  /*0b60*/  FMUL R8, R9, R8 ;  /* 0x0000000809087220 */ /* 0x000fe20000400000 */
[----:B------:R-:W-:-:S03]  /*0b70*/  FFMA R10, R3, R10, 0.12022458761930465698 ;  /* 0x3df6384f030a7423 */ /* 0x000fc6000000000a */
[----:B------:R-:W-:Y:S01]  /*0b80*/  FFMA R4, R8, 1.4426950216293334961, R13 ;  /* 0x3fb8aa3b08047823 */ /* 0x000fe2000000000d */
[----:B------:R-:W-:-:S03]  /*0b90*/  FMUL R10, R3, R10 ;  /* 0x0000000a030a7220 */ /* 0x000fc60000400000 */
[----:B------:R-:W-:Y:S01]  /*0ba0*/  FFMA R3, R11, 1.9251366722983220825e-08, R4 ;  /* 0x32a55e340b037823 */ /* 0x000fe20000000004 */
[----:B------:R-:W-:-:S04]  /*0bb0*/  FMUL R4, R10, 3 ;  /* 0x404000000a047820 */ /* 0x000fc80000400000 */
[----:B------:R-:W-:-:S04]  /*0bc0*/  FFMA R3, R8, R4, R3 ;  /* 0x0000000408037223 */ /* 0x000fc80000000003 */
[----:B------:R-:W-:Y:S01]  /*0bd0*/  FFMA R10, R11, R10, R3 ;  /* 0x0000000a0b0a7223 */ /* 0x000fe20000000003 */
[----:B------:R-:W-:Y:S01]  /*0be0*/  FADD R3, R2, UR4 ;  /* 0x0000000402037e21 */ /* 0x000fe20008000000 */
[----:B------:R-:W0:Y:S02]  /*0bf0*/  LDCU UR4, c[0x0][0x3a4] ;  /* 0x00007480ff0477ac */ /* 0x000e240008000800 */
[----:B------:R-:W-:Y:S01]  /*0c00*/  FADD R8, R5, R10 ;  /* 0x0000000a05087221 */ /* 0x000fe20000000000 */
[----:B------:R-:W1:Y:S01]  /*0c10*/  FRND.FLOOR R14, R3 ;  /* 0x00000003000e7307 */ /* 0x000e620000205000 */
[C---:B------:R-:W-:Y:S02]  /*0c20*/  FSETP.NAN.AND P3, PT, |R3|.reuse, |R3|, PT ;  /* 0x400000030300720b */ /* 0x040fe40003f68200 */
[----:B------:R-:W-:Y:S01]  /*0c30*/  FMUL R4, R3, R8 ;  /* 0x0000000803047220 */ /* 0x000fe20000400000 */
[----:B------:R-:W-:Y:S01]  /*0c40*/  FADD R9, -R5, R8 ;  /* 0x0000000805097221 */ /* 0x000fe20000000100 */
[----:B------:R-:W-:Y:S01]  /*0c50*/  FMUL R5, R3, 0.5 ;  /* 0x3f00000003057820 */ /* 0x000fe20000400000 */
[----:B------:R-:W-:-:S02]  /*0c60*/  FSETP.NAN.OR P3, PT, |R0|, |R0|, P3 ;  /* 0x400000000000720b */ /* 0x000fc40001f68600 */
[----:B------:R-:W2:Y:S01]  /*0c70*/  FRND R11, R4 ;  /* 0x00000004000b7307 */ /* 0x000ea20000201000 */
[----:B------:R-:W-:Y:S01]  /*0c80*/  FADD R10, R10, -R9 ;  /* 0x800000090a0a7221 */ /* 0x000fe20000000000 */
[C---:B------:R-:W-:Y:S01]  /*0c90*/  FFMA R9, R3.reuse, R8, -R4 ;  /* 0x0000000803097223 */ /* 0x040fe20000000804 */
[C---:B------:R-:W-:Y:S02]  /*0ca0*/  FSETP.GT.AND P1, PT, |R4|.reuse, 152, PT ;  /* 0x431800000400780b */ /* 0x040fe40003f24200 */
[C---:B------:R-:W-:Y:S01]  /*0cb0*/  FSETP.GEU.AND P6, PT, R4.reuse, RZ, PT ;  /* 0x000000ff0400720b */ /* 0x040fe20003fce000 */
[C---:B------:R-:W-:Y:S01]  /*0cc0*/  FFMA R9, R3.reuse, R10, R9 ;  /* 0x0000000a03097223 */ /* 0x040fe20000000009 */
[----:B------:R-:W-:Y:S01]  /*0cd0*/  IMAD.MOV.U32 R10, RZ, RZ, 0x391fcb8e ;  /* 0x391fcb8eff0a7424 */ /* 0x000fe200078e00ff */
[----:B------:R-:W3:Y:S01]  /*0ce0*/  FRND.TRUNC R5, R5 ;  /* 0x0000000500057307 */ /* 0x000ee2000020d000 */
[----:B-1----:R-:W-:Y:S01]  /*0cf0*/  FSETP.NEU.AND P4, PT, R3, R14, PT ;  /* 0x0000000e0300720b */ /* 0x002fe20003f8d000 */
[----:B--2---:R-:W-:-:S06]  /*0d00*/  FADD R8, R4, -R11 ;  /* 0x8000000b04087221 */ /* 0x004fcc0000000000 */
[----:B------:R1:W2:Y:S01]  /*0d10*/  F2I.NTZ R12, R4 ;  /* 0x00000004000c7305 */ /* 0x0002a20000203100 */
[----:B------:R-:W-:Y:S01]  /*0d20*/  FSETP.GT.AND P0, PT, R11, RZ, PT ;  /* 0x000000ff0b00720b */ /* 0x000fe20003f04000 */
[----:B------:R-:W-:-:S04]  /*0d30*/  FADD R9, R9, R8 ;  /* 0x0000000809097221 */ /* 0x000fc80000000000 */
[----:B------:R-:W-:Y:S01]  /*0d40*/  FFMA R8, R9, R10, 0.0013391353422775864601 ;  /* 0x3aaf85ed09087423 */ /* 0x000fe2000000000a */
[----:B-1----:R-:W-:-:S03]  /*0d50*/  FADD R4, R0, R0 ;  /* 0x0000000000047221 */ /* 0x002fc60000000000 */
[C---:B------:R-:W-:Y:S02]  /*0d60*/  FFMA R8, R9.reuse, R8, 0.0096188392490148544312 ;  /* 0x3c1d985609087423 */ /* 0x040fe40000000008 */
[----:B------:R-:W-:Y:S02]  /*0d70*/  @!P2 LOP3.LUT R4, R4, 0x7f800000, RZ, 0x3c, !PT ;  /* 0x7f8000000404a812 */ /* 0x000fe400078e3cff */
[----:B------:R-:W-:Y:S01]  /*0d80*/  FFMA R10, R9, R8, 0.055503588169813156128 ;  /* 0x3d6357bb090a7423 */ /* 0x000fe20000000008 */
[----:B---3--:R-:W-:Y:S01]  /*0d90*/  FADD R8, R5, R5 ;  /* 0x0000000505087221 */ /* 0x008fe20000000000 */
[----:B------:R-:W-:Y:S02]  /*0da0*/  SEL R5, RZ, 0x83000000, P0 ;  /* 0x83000000ff057807 */ /* 0x000fe40000000000 */
[----:B------:R-:W-:Y:S01]  /*0db0*/  FFMA R10, R9, R10, 0.24022644758224487305 ;  /* 0x3e75fdec090a7423 */ /* 0x000fe2000000000a */
[----:B------:R-:W-:Y:S01]  /*0dc0*/  FADD R8, R3, -R8 ;  /* 0x8000000803087221 */ /* 0x000fe20000000000 */
[----:B------:R-:W-:-:S02]  /*0dd0*/  IADD3 R11, PT, PT, R5, 0x7f000000, RZ ;  /* 0x7f000000050b7810 */ /* 0x000fc40007ffe0ff */
[C---:B------:R-:W-:Y:S01]  /*0de0*/  FFMA R10, R9.reuse, R10, 0.69314718246459960938 ;  /* 0x3f317218090a7423 */ /* 0x040fe2000000000a */
[----:B--2---:R-:W-:Y:S02]  /*0df0*/  LEA R5, R12, -R5, 0x17 ;  /* 0x800000050c057211 */ /* 0x004fe400078eb8ff */
[----:B------:R-:W-:Y:S01]  /*0e00*/  FSETP.NEU.AND P5, PT, |R8|, 1, PT ;  /* 0x3f8000000800780b */ /* 0x000fe20003fad200 */
[----:B------:R-:W-:Y:S01]  /*0e10*/  FFMA R10, R9, R10, 1 ;  /* 0x3f800000090a7423 */ /* 0x000fe2000000000a */
[C---:B------:R-:W-:Y:S01]  /*0e20*/  FSETP.NEU.AND P0, PT, |R0|.reuse, +INF , PT ;  /* 0x7f8000000000780b */ /* 0x040fe20003f0d200 */
[----:B------:R-:W-:Y:S01]  /*0e30*/  FADD R9, R0, R3 ;  /* 0x0000000300097221 */ /* 0x000fe20000000000 */
[----:B------:R-:W-:Y:S01]  /*0e40*/  FSETP.NEU.AND P2, PT, R3, RZ, PT ;  /* 0x000000ff0300720b */ /* 0x000fe20003f4d000 */
[----:B------:R-:W-:Y:S01]  /*0e50*/  FMUL R10, R10, R11 ;  /* 0x0000000b0a0a7220 */ /* 0x000fe20000400000 */
[C---:B------:R-:W-:Y:S02]  /*0e60*/  FSETP.EQ.OR P0, PT, R0.reuse, RZ, !P0 ;  /* 0x000000ff0000720b */ /* 0x040fe40004702400 */
[----:B------:R-:W-:Y:S01]  /*0e70*/  FSETP.EQ.OR P2, PT, R0, 1, !P2 ;  /* 0x3f8000000000780b */ /* 0x000fe20005742400 */
[----:B------:R-:W-:Y:S01]  /*0e80*/  FMUL R5, R10, R5 ;  /* 0x000000050a057220 */ /* 0x000fe20000400000 */
[----:B------:R-:W-:-:S02]  /*0e90*/  @P1 FSEL R5, RZ, +INF , !P6 ;  /* 0x7f800000ff051808 */ /* 0x000fc40007000000 */
[----:B------:R-:W-:Y:S02]  /*0ea0*/  FSETP.NEU.AND P1, PT, |R3|, +INF , PT ;  /* 0x7f8000000300780b */ /* 0x000fe40003f2d200 */
[----:B------:R-:W-:Y:S02]  /*0eb0*/  FSEL R2, R5, -R5, P5 ;  /* 0x8000000505027208 */ /* 0x000fe40002800000 */
[----:B------:R-:W-:Y:S02]  /*0ec0*/  FSETP.EQ.AND P1, PT, R0, -1, !P1 ;  /* 0xbf8000000000780b */ /* 0x000fe40004f22000 */
[----:B------:R-:W-:Y:S02]  /*0ed0*/  @P5 LOP3.LUT R4, R4, 0x7fffffff, RZ, 0xc0, !PT ;  /* 0x7fffffff04045812 */ /* 0x000fe400078ec0ff */
[----:B------:R-:W-:Y:S01]  /*0ee0*/  FSEL R8, R2, +QNAN , !P4 ;  /* 0x7fffffff02087808 */ /* 0x000fe20006000000 */
[----:B0-----:R-:W-:Y:S08]  /*0ef0*/  BRA.U !UP0, `(.L_x_7) ;  /* 0x0000000108187547 */ /* 0x001ff0000b800000 */
[----:B------:R-:W-:-:S04]  /*0f00*/  FSETP.GEU.AND P4, PT, R0, RZ, PT ;  /* 0x000000ff0000720b */ /* 0x000fc80003f8e000 */
[----:B------:R-:W-:-:S04]  /*0f10*/  FSEL R2, R5, R8, P4 ;  /* 0x0000000805027208 */ /* 0x000fc80002000000 */
[----:B------:R-:W-:-:S04]  /*0f20*/  FSEL R3, R2, 1, !P1 ;  /* 0x3f80000002037808 */ /* 0x000fc80004800000 */
[----:B------:R-:W-:-:S04]  /*0f30*/  FSEL R3, R4, R3, P0 ;  /* 0x0000000304037208 */ /* 0x000fc80000000000 */
[----:B------:R-:W-:-:S04]  /*0f40*/  FSEL R3, R9, R3, P3 ;  /* 0x0000000309037208 */ /* 0x000fc80001800000 */
[----:B------:R-:W-:-:S07]  /*0f50*/  FSEL R3, R3, 1, !P2 ;  /* 0x3f80000003037808 */ /* 0x000fce0005000000 */
.L_x_7:
[----:B------:R-:W-:Y:S05]  /*0f60*/  BRA.U !UP1, `(.L_x_8) ;  /* 0x00000001091c7547 */ /* 0x000fea000b800000 */
[----:B------:R-:W-:Y:S02]  /*0f70*/  FSETP.GEU.AND P4, PT, R0, RZ, PT ;  /* 0x000000ff0000720b */ /* 0x000fe40003f8e000 */
[----:B------:R-:W-:Y:S02]  /*0f80*/  FSEL R3, R9, R4, P3 ;  /* 0x0000000409037208 */ /* 0x000fe40001800000 */
[----:B------:R-:W-:Y:S02]  /*0f90*/  FSEL R5, R5, R8, P4 ;  /* 0x0000000805057208 */ /* 0x000fe40002000000 */
[----:B------:R-:W-:Y:S02]  /*0fa0*/  FSEL R3, R3, 1, !P2 ;  /* 0x3f80000003037808 */ /* 0x000fe40005000000 */
[----:B------:R-:W-:-:S04]  /*0fb0*/  FSEL R0, R5, 1, !P1 ;  /* 0x3f80000005007808 */ /* 0x000fc80004800000 */
[----:B------:R-:W-:-:S04]  /*0fc0*/  FSEL R0, R3, R0, P0 ;  /* 0x0000000003007208 */ /* 0x000fc80000000000 */
[----:B------:R-:W-:-:S07]  /*0fd0*/  @!P2 FSEL R3, R3, R0, P3 ;  /* 0x000000000303a208 */ /* 0x000fce0001800000 */
.L_x_8:
[----:B------:R-:W-:-:S07]  /*0fe0*/  FADD R0, R3, UR4 ;  /* 0x0000000403007e21 */ /* 0x000fce0008000000 */
.L_x_4:
[----:B------:R-:W0:Y:S02]  /*0ff0*/  LDCU UR4, c[0x0][0x394] ;  /* 0x00007280ff0477ac */ /* 0x000e240008000800 */
[----:B0-----:R-:W-:-:S09]  /*1000*/  UISETP.GT.AND UP0, UPT, UR4, URZ, UPT ;  /* 0x000000ff0400728c */ /* 0x001fd2000bf04270 */
[----:B------:R-:W-:Y:S05]  /*1010*/  BRA.U !UP0, `(.L_x_9) ;  /* 0x0000000108e87547 */ /* 0x000fea000b800000 */
[----:B------:R-:W-:Y:S01]  /*1020*/  HFMA2 R3, -RZ, RZ, 0.0274810791015625, -0.09259033203125 ;  /* 0x2709adedff037431 */ /* 0x000fe200000001ff */
[----:B------:R-:W-:-:S05]  /*1030*/  MOV R0, 0x37cbac00 ;  /* 0x37cbac0000007802 */ /* 0x000fca0000000f00 */
[----:B------:R-:W-:-:S04]  /*1040*/  FFMA R0, R3, R0, -0.0013887860113754868507 ;  /* 0xbab607ed03007423 */ /* 0x000fc80000000000 */
[----:B------:R-:W-:-:S04]  /*1050*/  FFMA R0, R0, R3, 0.041666727513074874878 ;  /* 0x3d2aaabb00007423 */ /* 0x000fc80000000003 */
[----:B------:R-:W-:-:S04]  /*1060*/  FFMA R0, R0, R3, -0.4999999701976776123 ;  /* 0xbeffffff00007423 */ /* 0x000fc80000000003 */
[----:B------:R-:W-:-:S05]  /*1070*/  FFMA R4, R0, R3, 1 ;  /* 0x3f80000000047423 */ /* 0x000fca0000000003 */
[C---:B------:R-:W-:Y:S02]  /*1080*/  FMNMX.NAN R3, |R4|.reuse, 1.876338643730930058e-42, !PT ;  /* 0x0000053b04037809 */ /* 0x040fe40007820200 */
[C---:B------:R-:W-:Y:S02]  /*1090*/  FMNMX R0, |R4|.reuse, 1.876338643730930058e-42, PT ;  /* 0x0000053b04007809 */ /* 0x040fe40003800200 */
[----:B------:R-:W0:Y:S01]  /*10a0*/  MUFU.RCP R2, R3 ;  /* 0x0000000300027308 */ /* 0x000e220000001000 */
[----:B------:R-:W-:-:S07]  /*10b0*/  FSETP.GEU.AND P2, PT, |R4|, 1.876338643730930058e-42, PT ;  /* 0x0000053b0400780b */ /* 0x000fce0003f4e200 */
[----:B------:R-:W1:Y:S01]  /*10c0*/  FCHK P0, R0, R3 ;  /* 0x0000000300007302 */ /* 0x000e620000000000 */
[----:B0-----:R-:W-:-:S04]  /*10d0*/  FFMA R5, -R3, R2, 1 ;  /* 0x3f80000003057423 */ /* 0x001fc80000000102 */
[----:B------:R-:W-:-:S04]  /*10e0*/  FFMA R5, R2, R5, R2 ;  /* 0x0000000502057223 */ /* 0x000fc80000000002 */
[----:B------:R-:W-:-:S04]  /*10f0*/  FFMA R2, R0, R5, RZ ;  /* 0x0000000500027223 */ /* 0x000fc800000000ff */
[----:B------:R-:W-:-:S04]  /*1100*/  FFMA R8, -R3, R2, R0 ;  /* 0x0000000203087223 */ /* 0x000fc80000000100 */
[----:B------:R-:W-:Y:S01]  /*1110*/  FFMA R2, R5, R8, R2 ;  /* 0x0000000805027223 */ /* 0x000fe20000000002 */
[----:B-1----:R-:W-:Y:S06]  /*1120*/  @!P0 BRA `(.L_x_10) ;  /* 0x00000000000c8947 */ /* 0x002fec0003800000 */
[----:B------:R-:W-:Y:S01]  /*1130*/  IMAD.MOV.U32 R2, RZ, RZ, R0 ;  /* 0x000000ffff027224 */ /* 0x000fe200078e0000 */
[----:B------:R-:W-:-:S07]  /*1140*/  MOV R8, 0x1160 ;  /* 0x0000116000087802 */ /* 0x000fce0000000f00 */
[----:B------:R-:W-:Y:S05]  /*1150*/  CALL.REL.NOINC `($__internal_0_$__cuda_sm3x_div_rn_noftz_f32_slowpath) ;  /* 0x00000008002c7944 */ /* 0x000fea0003c00000 */
.L_x_10:
[----:B------:R-:W-:Y:S01]  /*1160*/  MOV R3, 0x3b33710b ;  /* 0x3b33710b00037802 */ /* 0x000fe20000000f00 */
[----:B------:R-:W-:Y:S01]  /*1170*/  FMUL R0, R2, R2 ;  /* 0x0000000202007220 */ /* 0x000fe20000400000 */
[----:B------:R-:W-:Y:S02]  /*1180*/  MOV R8, 0x3f6ee581 ;  /* 0x3f6ee58100087802 */ /* 0x000fe40000000f00 */
[----:B------:R-:W-:Y:S01]  /*1190*/  ISETP.GE.AND P1, PT, R4, RZ, PT ;  /* 0x000000ff0400720c */ /* 0x000fe20003f26270 */
[----:B------:R-:W-:Y:S01]  /*11a0*/  FFMA R3, R0, R3, -0.015681877732276916504 ;  /* 0xbc80774800037423 */ /* 0x000fe20000000003 */
[----:B------:R-:W-:-:S03]  /*11b0*/  FSEL R5, R8, 1.8663789033889770508, !P2 ;  /* 0x3feee58108057808 */ /* 0x000fc60005000000 */
[----:B------:R-:W-:-:S04]  /*11c0*/  FFMA R3, R0, R3, 0.042200751602649688721 ;  /* 0x3d2cdab200037423 */ /* 0x000fc80000000003 */
[----:B------:R-:W-:-:S04]  /*11d0*/  FFMA R3, R0, R3, -0.074792981147766113281 ;  /* 0xbd992d1000037423 */ /* 0x000fc80000000003 */
[----:B------:R-:W-:-:S04]  /*11e0*/  FFMA R3, R0, R3, 0.10640415549278259277 ;  /* 0x3dd9ea6c00037423 */ /* 0x000fc80000000003 */
[----:B------:R-:W-:-:S04]  /*11f0*/  FFMA R3, R0, R3, -0.14207722246646881104 ;  /* 0xbe117cb100037423 */ /* 0x000fc80000000003 */
[----:B------:R-:W-:-:S04]  /*1200*/  FFMA R3, R0, R3, 0.19993925094604492188 ;  /* 0x3e4cbce000037423 */ /* 0x000fc80000000003 */
[----:B------:R-:W-:-:S04]  /*1210*/  FFMA R3, R0, R3, -0.33333197236061096191 ;  /* 0xbeaaaa7d00037423 */ /* 0x000fc80000000003 */
[----:B------:R-:W-:Y:S01]  /*1220*/  FMUL R3, R0, R3 ;  /* 0x0000000300037220 */ /* 0x000fe20000400000 */
[----:B------:R-:W-:-:S03]  /*1230*/  FADD R0, |R4|, 1.876338643730930058e-42 ;  /* 0x0000053b04007421 */ /* 0x000fc60000000200 */
[----:B------:R-:W-:Y:S02]  /*1240*/  FFMA R3, R3, R2, R2 ;  /* 0x0000000203037223 */ /* 0x000fe40000000002 */
[----:B------:R-:W-:Y:S02]  /*1250*/  FSETP.NAN.AND P0, PT, R0, R0, PT ;  /* 0x000000000000720b */ /* 0x000fe40003f08000 */
[----:B------:R-:W-:-:S05]  /*1260*/  FFMA R2, R8, 1.6832555532455444336, -R3 ;  /* 0x3fd774eb08027823 */ /* 0x000fca0000000803 */
[-C--:B------:R-:W-:Y:S02]  /*1270*/  FSEL R8, R2, R3.reuse, !P2 ;  /* 0x0000000302087208 */ /* 0x080fe40005000000 */
[----:B------:R-:W-:Y:S02]  /*1280*/  FSEL R2, R3, -R3, !P2 ;  /* 0x8000000303027208 */ /* 0x000fe40005000000 */
[----:B------:R-:W-:Y:S02]  /*1290*/  MOV R3, 0x4016cbe4 ;  /* 0x4016cbe400037802 */ /* 0x000fe40000000f00 */
[----:B------:R-:W-:Y:S01]  /*12a0*/  FSETP.NEU.AND P2, PT, |R4|, 1.876338643730930058e-42, PT ;  /* 0x0000053b0400780b */ /* 0x000fe20003f4d200 */
[----:B------:R-:W-:Y:S01]  /*12b0*/  @!P1 FFMA R8, R5, 1.6832555532455444336, R2 ;  /* 0x3fd774eb05089823 */ /* 0x000fe20000000002 */
[----:B------:R-:W-:-:S04]  /*12c0*/  FSEL R3, R3, 0.78539818525314331055, !P1 ;  /* 0x3f490fdb03037808 */ /* 0x000fc80004800000 */
[----:B------:R-:W-:-:S04]  /*12d0*/  @!P0 FSEL R0, R3, |R8|, !P2 ;  /* 0x4000000803008208 */ /* 0x000fc80005000000 */
[----:B------:R-:W0:Y:S08]  /*12e0*/  MUFU.RCP R3, R0 ;  /* 0x0000000000037308 */ /* 0x000e300000001000 */
[----:B------:R-:W1:Y:S01]  /*12f0*/  FCHK P0, RZ, R0 ;  /* 0x00000000ff007302 */ /* 0x000e620000000000 */
[----:B0-----:R-:W-:-:S04]  /*1300*/  FFMA R2, -R0, R3, 1 ;  /* 0x3f80000000027423 */ /* 0x001fc80000000103 */
[----:B------:R-:W-:-:S04]  /*1310*/  FFMA R2, R3, R2, R3 ;  /* 0x0000000203027223 */ /* 0x000fc80000000003 */
[----:B------:R-:W-:-:S04]  /*1320*/  FFMA R3, RZ, R2, RZ ;  /* 0x00000002ff037223 */ /* 0x000fc800000000ff */
[----:B------:R-:W-:-:S04]  /*1330*/  FFMA R4, -R0, R3, RZ ;  /* 0x0000000300047223 */ /* 0x000fc800000001ff */
[----:B------:R-:W-:Y:S01]  /*1340*/  FFMA R2, R2, R4, R3 ;  /* 0x0000000402027223 */ /* 0x000fe20000000003 */
[----:B-1----:R-:W-:Y:S06]  /*1350*/  @!P0 BRA `(.L_x_11) ;  /* 0x0000000000108947 */ /* 0x002fec0003800000 */
[----:B------:R-:W-:Y:S01]  /*1360*/  MOV R3, R0 ;  /* 0x0000000000037202 */ /* 0x000fe20000000f00 */
[----:B------:R-:W-:Y:S01]  /*1370*/  IMAD.MOV.U32 R2, RZ, RZ, RZ ;  /* 0x000000ffff027224 */ /* 0x000fe200078e00ff */
[----:B------:R-:W-:-:S07]  /*1380*/  MOV R8, 0x13a0 ;  /* 0x000013a000087802 */ /* 0x000fce0000000f00 */
[----:B------:R-:W-:Y:S05]  /*1390*/  CALL.REL.NOINC `($__internal_0_$__cuda_sm3x_div_rn_noftz_f32_slowpath) ;  /* 0x00000004009c7944 */ /* 0x000fea0003c00000 */
.L_x_11:
[----:B------:R-:W0:Y:S02]  /*13a0*/  LDCU UR4, c[0x0][0x3b8] ;  /* 0x00007700ff0477ac */ /* 0x000e240008000800 */
[----:B0-----:R-:W-:-:S07]  /*13b0*/  FMUL R0, R2, UR4 ;  /* 0x0000000402007c20 */ /* 0x001fce0008400000 */
.L_x_9:
[----:B------:R-:W0:Y:S01]  /*13c0*/  LDC R5, c[0x0][0x3c0] ;  /* 0x0000f000ff057b82 */ /* 0x000e220000000800 */
[----:B------:R-:W1:Y:S02]  /*13d0*/  LDCU UR4, c[0x0][0x3bc] ;  /* 0x00007780ff0477ac */ /* 0x000e640008000800 */
[----:B-1----:R-:W-:Y:S01]  /*13e0*/  MOV R8, UR4 ;  /* 0x0000000400087c02 */ /* 0x002fe20008000f00 */
[----:B0-----:R-:W0:Y:S08]  /*13f0*/  MUFU.RCP R2, R5 ;  /* 0x0000000500027308 */ /* 0x001e300000001000 */
[----:B------:R-:W1:Y:S01]  /*1400*/  FCHK P0, R8, R5 ;  /* 0x0000000508007302 */ /* 0x000e620000000000 */
[----:B0-----:R-:W-:-:S04]  /*1410*/  FFMA R3, R2, -R5, 1 ;  /* 0x3f80000002037423 */ /* 0x001fc80000000805 */
[----:B------:R-:W-:-:S04]  /*1420*/  FFMA R2, R2, R3, R2 ;  /* 0x0000000302027223 */ /* 0x000fc80000000002 */
[----:B------:R-:W-:-:S04]  /*1430*/  FFMA R3, R2, UR4, RZ ;  /* 0x0000000402037c23 */ /* 0x000fc800080000ff */
[----:B------:R-:W-:-:S04]  /*1440*/  FFMA R4, R3, -R5, UR4 ;  /* 0x0000000403047e23 */ /* 0x000fc80008000805 */
[----:B------:R-:W-:Y:S01]  /*1450*/  FFMA R2, R2, R4, R3 ;  /* 0x0000000402027223 */ /* 0x000fe20000000003 */
[----:B-1----:R-:W-:Y:S06]  /*1460*/  @!P0 BRA `(.L_x_12) ;  /* 0x0000000000108947 */ /* 0x002fec0003800000 */
[----:B------:R-:W0:Y:S01]  /*1470*/  LDC R2, c[0x0][0x3bc] ;  /* 0x0000ef00ff027b82 */ /* 0x000e220000000800 */
[----:B------:R-:W-:-:S07]  /*1480*/  MOV R8, 0x14b0 ;  /* 0x000014b000087802 */ /* 0x000fce0000000f00 */
[----:B------:R-:W1:Y:S02]  /*1490*/  LDC R3, c[0x0][0x3c0] ;  /* 0x0000f000ff037b82 */ /* 0x000e640000000800 */
[----:B01----:R-:W-:Y:S05]  /*14a0*/  CALL.REL.NOINC `($__internal_0_$__cuda_sm3x_div_rn_noftz_f32_slowpath) ;  /* 0x0000000400587944 */ /* 0x003fea0003c00000 */
.L_x_12:
[----:B------:R-:W-:-:S05]  /*14b0*/  FADD R3, R2, 1.3861999912916295814e-35 ;  /* 0x059367f402037421 */ /* 0x000fca0000000000 */
[----:B------:R-:W-:-:S13]  /*14c0*/  FSETP.GTU.AND P0, PT, R0, R3, PT ;  /* 0x000000030000720b */ /* 0x000fda0003f0c000 */
[----:B------:R-:W-:Y:S05]  /*14d0*/  @P0 BRA `(.L_x_0) ;  /* 0x0000000400240947 */ /* 0x000fea0003800000 */
[----:B------:R-:W0:Y:S01]  /*14e0*/  LDC R0, c[0x0][0x3d8] ;  /* 0x0000f600ff007b82 */ /* 0x000e220000000800 */
[----:B------:R-:W1:Y:S07]  /*14f0*/  LDCU.64 UR4, c[0x0][0x3c8] ;  /* 0x00007900ff0477ac */ /* 0x000e6e0008000a00 */
[----:B------:R-:W0:Y:S02]  /*1500*/  LDC.64 R2, c[0x0][0x3d0] ;  /* 0x0000f400ff027b82 */ /* 0x000e240000000a00 */
[----:B0-----:R-:W-:Y:S01]  /*1510*/  FFMA R3, R0, -1.49349998485464160753e+35, R3 ;  /* 0xf9e61c3000037823 */ /* 0x001fe20000000003 */
[----:B-1----:R-:W-:-:S03]  /*1520*/  FMUL R0, RZ, UR4 ;  /* 0x00000004ff007c20 */ /* 0x002fc60008400000 */
[----:B------:R-:W-:Y:S01]  /*1530*/  FFMA R3, R3, 1.9466999432794855594e-26, R2 ;  /* 0x14c0cab503037823 */ /* 0x000fe20000000002 */
[----:B------:R-:W-:-:S03]  /*1540*/  FADD R2, |R0|, -RZ ;  /* 0x800000ff00027221 */ /* 0x000fc60000000200 */
[----:B------:R-:W-:-:S05]  /*1550*/  FADD R3, -R3, UR5 ;  /* 0x0000000503037e21 */ /* 0x000fca0008000100 */
[----:B------:R-:W-:-:S13]  /*1560*/  FSETP.GEU.AND P0, PT, |R0|, |R3|, PT ;  /* 0x400000030000720b */ /* 0x000fda0003f0e200 */
[----:B------:R-:W-:Y:S05]  /*1570*/  @!P0 BRA `(.L_x_13) ;  /* 0x0000000000ec8947 */ /* 0x000fea0003800000 */
[----:B------:R-:W-:-:S05]  /*1580*/  FMUL R5, |R3|, 8388608 ;  /* 0x4b00000003057820 */ /* 0x000fca0000400200 */
[----:B------:R-:W-:-:S13]  /*1590*/  FSETP.GTU.AND P0, PT, R2, R5, PT ;  /* 0x000000050200720b */ /* 0x000fda0003f0c000 */
[----:B------:R-:W-:Y:S05]  /*15a0*/  @P0 BRA `(.L_x_14) ;  /* 0x0000000000700947 */ /* 0x000fea0003800000 */
[C---:B------:R-:W-:Y:S01]  /*15b0*/  FMUL R4, |R3|.reuse, 16777216 ;  /* 0x4b80000003047820 */ /* 0x040fe20000400200 */
[C---:B------:R-:W-:Y:S01]  /*15c0*/  FSETP.GEU.AND P0, PT, |R3|.reuse, 1.175494350822287508e-38, PT ;  /* 0x008000000300780b */ /* 0x040fe20003f0e200 */
[----:B------:R-:W-:Y:S01]  /*15d0*/  FMUL R5, R2, 16777216 ;  /* 0x4b80000002057820 */ /* 0x000fe20000400000 */
[----:B------:R-:W-:Y:S02]  /*15e0*/  FADD R8, |R3|, -RZ ;  /* 0x800000ff03087221 */ /* 0x000fe40000000200 */
[----:B------:R-:W-:Y:S02]  /*15f0*/  FSEL R4, R4, |R3|, !P0 ;  /* 0x4000000304047208 */ /* 0x000fe40004000000 */
[----:B------:R-:W-:-:S04]  /*1600*/  FSEL R5, R5, R2, !P0 ;  /* 0x0000000205057208 */ /* 0x000fc80004000000 */
[----:B------:R-:W0:Y:S02]  /*1610*/  MUFU.RCP R4, R4 ;  /* 0x0000000400047308 */ /* 0x000e240000001000 */
[----:B0-----:R-:W-:-:S06]  /*1620*/  FMUL R5, R4, R5 ;  /* 0x0000000504057220 */ /* 0x001fcc0000400000 */
[----:B------:R-:W0:Y:S02]  /*1630*/  FRND.TRUNC R5, R5 ;  /* 0x0000000500057307 */ /* 0x000e24000020d000 */
[----:B0-----:R-:W-:-:S05]  /*1640*/  FFMA R10, -|R3|, R5, R2 ;  /* 0x00000005030a7223 */ /* 0x001fca0000000302 */
[----:B------:R-:W-:-:S13]  /*1650*/  ISETP.GE.U32.AND P0, PT, R10, R8, PT ;  /* 0x000000080a00720c */ /* 0x000fda0003f06070 */
[----:B------:R-:W-:Y:S05]  /*1660*/  @!P0 BRA `(.L_x_15) ;  /* 0x0000000000388947 */ /* 0x000fea0003800000 */
[----:B------:R-:W-:-:S04]  /*1670*/  ISETP.GE.U32.AND P0, PT, R10, -0x7fffffff, PT ;  /* 0x800000010a00780c */ /* 0x000fc80003f06070 */
[----:B------:R-:W-:-:S09]  /*1680*/  FSETP.GEU.OR P1, PT, R10, -|R3|, !P0 ;  /* 0xc00000030a00720b */ /* 0x000fd2000472e400 */
[----:B------:R-:W-:-:S04]  /*1690*/  @P0 FADD R4, R5, -1 ;  /* 0xbf80000005040421 */ /* 0x000fc80000000000 */
[----:B------:R-:W-:-:S05]  /*16a0*/  @!P1 FADD R4, R4, -1 ;  /* 0xbf80000004049421 */ /* 0x000fca0000000000 */
[----:B------:R-:W-:Y:S01]  /*16b0*/  @P0 MOV R5, R4 ;  /* 0x0000000400050202 */ /* 0x000fe20000000f00 */
[----:B------:R-:W-:Y:S06]  /*16c0*/  @P0 BRA `(.L_x_15) ;  /* 0x0000000000200947 */ /* 0x000fec0003800000 */
[----:B------:R-:W-:Y:S01]  /*16d0*/  FADD R4, |R3|, |R3| ;  /* 0x4000000303047221 */ /* 0x000fe20000000200 */
[----:B------:R-:W-:-:S04]  /*16e0*/  FADD R5, R5, 1 ;  /* 0x3f80000005057421 */ /* 0x000fc80000000000 */
[----:B------:R-:W-:-:S13]  /*16f0*/  FSETP.GE.AND P0, PT, R10, R4, PT ;  /* 0x000000040a00720b */ /* 0x000fda0003f06000 */
[----:B------:R-:W-:-:S05]  /*1700*/  @P0 FFMA R4, |R3|, -3, R10 ;  /* 0xc040000003040823 */ /* 0x000fca000000020a */
[----:B------:R-:W-:Y:S01]  /*1710*/  FSETP.GE.AND P1, PT, R4, RZ, P0 ;  /* 0x000000ff0400720b */ /* 0x000fe20000726000 */
[----:B------:R-:W-:-:S12]  /*1720*/  @P0 FADD R4, R5, 1 ;  /* 0x3f80000005040421 */ /* 0x000fd80000000000 */
[----:B------:R-:W-:-:S05]  /*1730*/  @P1 FADD R4, R4, 1 ;  /* 0x3f80000004041421 */ /* 0x000fca0000000000 */
[----:B------:R-:W-:-:S07]  /*1740*/  @P0 MOV R5, R4 ;  /* 0x0000000400050202 */ /* 0x000fce0000000f00 */
.L_x_15:
[----:B------:R-:W-:Y:S01]  /*1750*/  FFMA R2, -|R3|, R5, R2 ;  /* 0x0000000503027223 */ /* 0x000fe20000000302 */
[----:B------:R-:W-:Y:S06]  /*1760*/  BRA `(.L_x_13) ;  /* 0x0000000000707947 */ /* 0x000fec0003800000 */
.L_x_14:
[----:B------:R-:W-:Y:S02]  /*1770*/  LOP3.LUT R9, R5, 0xff800000, RZ, 0xc0, !PT ;  /* 0xff80000005097812 */ /* 0x000fe400078ec0ff */
[----:B------:R-:W-:Y:S02]  /*1780*/  FSETP.GT.AND P2, PT, |R3|, RZ, PT ;  /* 0x000000ff0300720b */ /* 0x000fe40003f44200 */
[C---:B------:R-:W-:Y:S02]  /*1790*/  IADD3 R4, PT, PT, R2.reuse, 0xb800000, -R9 ;  /* 0x0b80000002047810 */ /* 0x040fe40007ffe809 */
[----:B------:R-:W-:Y:S02]  /*17a0*/  LOP3.LUT R3, R2, 0x7fffff, RZ, 0xc0, !PT ;  /* 0x007fffff02037812 */ /* 0x000fe400078ec0ff */
[----:B------:R-:W-:Y:S02]  /*17b0*/  LOP3.LUT P1, R4, R4, 0xff800000, RZ, 0xc0, !PT ;  /* 0xff80000004047812 */ /* 0x000fe4000782c0ff */
[----:B------:R-:W-:-:S02]  /*17c0*/  ISETP.GT.U32.AND P0, PT, R2, 0x7f7fffff, PT ;  /* 0x7f7fffff0200780c */ /* 0x000fc40003f04070 */
[----:B------:R-:W-:Y:S02]  /*17d0*/  FSEL R9, R9, +QNAN , P2 ;  /* 0x7fffffff09097808 */ /* 0x000fe40001000000 */
[----:B------:R-:W-:Y:S02]  /*17e0*/  LOP3.LUT R3, R3, 0x3f800000, RZ, 0xfc, !PT ;  /* 0x3f80000003037812 */ /* 0x000fe400078efcff */
[----:B------:R-:W-:-:S05]  /*17f0*/  FSEL R11, R9, +QNAN , !P0 ;  /* 0x7fffffff090b7808 */ /* 0x000fca0004000000 */
[----:B------:R-:W-:Y:S05]  /*1800*/  @!P1 BRA `(.L_x_16) ;  /* 0x0000000000409947 */ /* 0x000fea0003800000 */
[----:B------:R-:W-:-:S04]  /*1810*/  LOP3.LUT R5, R5, 0x7fffff, RZ, 0xc0, !PT ;  /* 0x007fffff05057812 */ /* 0x000fc800078ec0ff */
[----:B------:R-:W-:-:S04]  /*1820*/  LOP3.LUT R5, R5, 0x3f800000, RZ, 0xfc, !PT ;  /* 0x3f80000005057812 */ /* 0x000fc800078efcff */
[----:B------:R0:W1:Y:S03]  /*1830*/  MUFU.RCP R2, R5 ;  /* 0x0000000500027308 */ /* 0x0000660000001000 */
.L_x_17:
[----:B------:R-:W-:-:S04]  /*1840*/  VIMNMX.U32 R8, PT, PT, R4, 0xb800000, PT ;  /* 0x0b80000004087848 */ /* 0x000fc80003fe0000 */
[----:B------:R-:W-:Y:S01]  /*1850*/  IADD3 R10, PT, PT, R8, R3, RZ ;  /* 0x00000003080a7210 */ /* 0x000fe20007ffe0ff */
[----:B------:R-:W-:-:S04]  /*1860*/  IMAD.IADD R4, R4, 0x1, -R8 ;  /* 0x0000000104047824 */ /* 0x000fc800078e0a08 */
[----:B-1----:R-:W-:Y:S01]  /*1870*/  FMUL R3, R2, R10 ;  /* 0x0000000a02037220 */ /* 0x002fe20000400000 */
[----:B------:R-:W-:-:S03]  /*1880*/  ISETP.NE.AND P1, PT, R4, RZ, PT ;  /* 0x000000ff0400720c */ /* 0x000fc60003f25270 */
[----:B------:R-:W-:-:S04]  /*1890*/  FFMA R9, -R5, R3, R10 ;  /* 0x0000000305097223 */ /* 0x000fc8000000010a */
[----:B------:R-:W-:-:S04]  /*18a0*/  FFMA R9, R2, R9, R3 ;  /* 0x0000000902097223 */ /* 0x000fc80000000003 */
[----:B------:R-:W-:-:S04]  /*18b0*/  FFMA R12, -R5, R9, R10 ;  /* 0x00000009050c7223 */ /* 0x000fc8000000010a */
[----:B------:R-:W-:-:S06]  /*18c0*/  FFMA.RZ R12, R2, R12, R9 ;  /* 0x0000000c020c7223 */ /* 0x000fcc000000c009 */
[----:B------:R-:W1:Y:S02]  /*18d0*/  FRND.TRUNC R12, R12 ;  /* 0x0000000c000c7307 */ /* 0x000e64000020d000 */
[----:B-1----:R-:W-:-:S05]  /*18e0*/  FFMA R3, -R5, R12, R10 ;  /* 0x0000000c05037223 */ /* 0x002fca000000010a */
[----:B------:R-:W-:-:S13]  /*18f0*/  ISETP.NE.AND P0, PT, R3, RZ, PT ;  /* 0x000000ff0300720c */ /* 0x000fda0003f05270 */
[----:B------:R-:W-:Y:S05]  /*1900*/  @P0 BRA P1, `(.L_x_17) ;  /* 0xfffffffc00cc0947 */ /* 0x000fea000083ffff */
.L_x_16:
[----:B------:R-:W-:-:S04]  /*1910*/  FMUL R2, R3, 1.1920928955078125e-07 ;  /* 0x3400000003027820 */ /* 0x000fc80000400000 */
[----:B------:R-:W-:-:S07]  /*1920*/  FMUL R2, R11, R2 ;  /* 0x000000020b027220 */ /* 0x000fce0000400000 */
.L_x_13:
[C---:B------:R-:W-:Y:S02]  /*1930*/  FSETP.NAN.AND P0, PT, |R2|.reuse, |R2|, PT ;  /* 0x400000020200720b */ /* 0x040fe40003f08200 */
[----:B------:R-:W-:-:S04]  /*1940*/  LOP3.LUT R3, R2, 0x80000000, R0, 0xb8, !PT ;  /* 0x8000000002037812 */ /* 0x000fc800078eb800 */
[----:B------:R-:W-:-:S05]  /*1950*/  FSEL R3, R2, R3, P0 ;  /* 0x0000000302037208 */ /* 0x000fca0000000000 */
[----:B------:R-:W-:-:S07]  /*1960*/  FMUL R0, R3, -1.39359992708980547603e+36 ;  /* 0xfb8632e403007820 */ /* 0x000fce0000400000 */
.L_x_0:
[----:B------:R-:W1:Y:S01]  /*1970*/  F2F.F64.F32 R2, R0 ;  /* 0x0000000000027310 */ /* 0x000e620000201800 */
[----:B------:R-:W-:Y:S01]  /*1980*/  MOV R8, 0x0 ;  /* 0x0000000000087802 */ /* 0x000fe20000000f00 */
[----:B------:R-:W2:Y:S05]  /*1990*/  LDCU.64 UR4, c[0x4][0x8] ;  /* 0x01000100ff0477ac */ /* 0x000eaa0008000a00 */
[----:B------:R-:W3:Y:S01]  /*19a0*/  LDC.64 R8, c[0x4][R8] ;  /* 0x0100000008087b82 */ /* 0x000ee20000000a00 */
[----:B-1----:R1:W-:Y:S01]  /*19b0*/  STL.64 [R1], R2 ;  /* 0x0000000201007387 */ /* 0x0023e20000100a00 */
[----:B--2---:R-:W-:Y:S02]  /*19c0*/  MOV R4, UR4 ;  /* 0x0000000400047c02 */ /* 0x004fe40008000f00 */
[----:B0-----:R-:W-:-:S07]  /*19d0*/  MOV R5, UR5 ;  /* 0x0000000500057c02 */ /* 0x001fce0008000f00 */
[----:B------:R-:W-:-:S07]  /*19e0*/  LEPC R20, `(.L_x_18) ;  /* 0x000000001014794e */ /* 0x000fce0000000000 */
[----:B-1-3--:R-:W-:Y:S05]  /*19f0*/  CALL.ABS.NOINC R8 ;  /* 0x0000000008007343 */ /* 0x00afea0003c00000 */
.L_x_18:
[----:B------:R-:W-:Y:S05]  /*1a00*/  EXIT ;  /* 0x000000000000794d */ /* 0x000fea0003800000 */
        .weak           $__internal_0_$__cuda_sm3x_div_rn_noftz_f32_slowpath
        .type           $__internal_0_$__cuda_sm3x_div_rn_noftz_f32_slowpath,@function
        .size           $__internal_0_$__cuda_sm3x_div_rn_noftz_f32_slowpath,(.L_x_28 - $__internal_0_$__cuda_sm3x_div_rn_noftz_f32_slowpath)
$__internal_0_$__cuda_sm3x_div_rn_noftz_f32_slowpath:
[--C-:B------:R-:W-:Y:S01]  /*1a10*/  SHF.R.U32.HI R9, RZ, 0x17, R3.reuse ;  /* 0x00000017ff097819 */ /* 0x100fe20000011603 */
[----:B------:R-:W-:Y:S01]  /*1a20*/  IMAD.MOV.U32 R11, RZ, RZ, R3 ;  /* 0x000000ffff0b7224 */ /* 0x000fe200078e0003 */
[----:B------:R-:W-:Y:S02]  /*1a30*/  SHF.R.U32.HI R5, RZ, 0x17, R2 ;  /* 0x00000017ff057819 */ /* 0x000fe40000011602 */
[----:B------:R-:W-:Y:S02]  /*1a40*/  LOP3.LUT R9, R9, 0xff, RZ, 0xc0, !PT ;  /* 0x000000ff09097812 */ /* 0x000fe400078ec0ff */
[----:B------:R-:W-:Y:S02]  /*1a50*/  LOP3.LUT R14, R5, 0xff, RZ, 0xc0, !PT ;  /* 0x000000ff050e7812 */ /* 0x000fe400078ec0ff */
[----:B------:R-:W-:Y:S02]  /*1a60*/  IADD3 R12, PT, PT, R9, -0x1, RZ ;  /* 0xffffffff090c7810 */ /* 0x000fe40007ffe0ff */
[----:B------:R-:W-:-:S02]  /*1a70*/  IADD3 R10, PT, PT, R14, -0x1, RZ ;  /* 0xffffffff0e0a7810 */ /* 0x000fc40007ffe0ff */
[----:B------:R-:W-:-:S04]  /*1a80*/  ISETP.GT.U32.AND P0, PT, R12, 0xfd, PT ;  /* 0x000000fd0c00780c */ /* 0x000fc80003f04070 */
[----:B------:R-:W-:-:S13]  /*1a90*/  ISETP.GT.U32.OR P0, PT, R10, 0xfd, P0 ;  /* 0x000000fd0a00780c */ /* 0x000fda0000704470 */
[----:B------:R-:W-:Y:S01]  /*1aa0*/  @!P0 MOV R5, RZ ;  /* 0x000000ff00058202 */ /* 0x000fe20000000f00 */
[----:B------:R-:W-:Y:S06]  /*1ab0*/  @!P0 BRA `(.L_x_19) ;  /* 0x00000000005c8947 */ /* 0x000fec0003800000 */
[----:B------:R-:W-:Y:S02]  /*1ac0*/  FSETP.GTU.FTZ.AND P0, PT, |R2|, +INF , PT ;  /* 0x7f8000000200780b */ /* 0x000fe40003f1c200 */
[----:B------:R-:W-:-:S04]  /*1ad0*/  FSETP.GTU.FTZ.AND P1, PT, |R3|, +INF , PT ;  /* 0x7f8000000300780b */ /* 0x000fc80003f3c200 */
[----:B------:R-:W-:-:S13]  /*1ae0*/  PLOP3.LUT P0, PT, P0, P1, PT, 0xf8, 0x8f ;  /* 0x00000000008f781c */ /* 0x000fda0000703f70 */
[----:B------:R-:W-:Y:S05]  /*1af0*/  @P0 BRA `(.L_x_20) ;  /* 0x0000000400440947 */ /* 0x000fea0003800000 */
[----:B------:R-:W-:-:S13]  /*1b00*/  LOP3.LUT P0, RZ, R11, 0x7fffffff, R2, 0xc8, !PT ;  /* 0x7fffffff0bff7812 */ /* 0x000fda000780c802 */
[----:B------:R-:W-:Y:S05]  /*1b10*/  @!P0 BRA `(.L_x_21) ;  /* 0x0000000400348947 */ /* 0x000fea0003800000 */
[C---:B------:R-:W-:Y:S02]  /*1b20*/  FSETP.NEU.FTZ.AND P0, PT, |R2|.reuse, +INF , PT ;  /* 0x7f8000000200780b */ /* 0x040fe40003f1d200 */
[----:B------:R-:W-:Y:S02]  /*1b30*/  FSETP.NEU.FTZ.AND P3, PT, |R3|, +INF , PT ;  /* 0x7f8000000300780b */ /* 0x000fe40003f7d200 */
[----:B------:R-:W-:-:S11]  /*1b40*/  FSETP.NEU.FTZ.AND P1, PT, |R2|, +INF , PT ;  /* 0x7f8000000200780b */ /* 0x000fd60003f3d200 */
[----:B------:R-:W-:Y:S05]  /*1b50*/  @!P3 BRA !P0, `(.L_x_21) ;  /* 0x000000040024b947 */ /* 0x000fea0004000000 */
[----:B------:R-:W-:-:S04]  /*1b60*/  LOP3.LUT P0, RZ, R2, 0x7fffffff, RZ, 0xc0, !PT ;  /* 0x7fffffff02ff7812 */ /* 0x000fc8000780c0ff */
[----:B------:R-:W-:-:S13]  /*1b70*/  PLOP3.LUT P0, PT, P3, P0, PT, 0x2f, 0xf2 ;  /* 0x0000000000f2781c */ /* 0x000fda0001f00577 */
[----:B------:R-:W-:Y:S05]  /*1b80*/  @P0 BRA `(.L_x_22) ;  /* 0x0000000400100947 */ /* 0x000fea0003800000 */
[----:B------:R-:W-:-:S04]  /*1b90*/  LOP3.LUT P0, RZ, R11, 0x7fffffff, RZ, 0xc0, !PT ;  /* 0x7fffffff0bff7812 */ /* 0x000fc8000780c0ff */
[----:B------:R-:W-:-:S13]  /*1ba0*/  PLOP3.LUT P0, PT, P1, P0, PT, 0x2f, 0xf2 ;  /* 0x0000000000f2781c */ /* 0x000fda0000f00577 */
[----:B------:R-:W-:Y:S05]  /*1bb0*/  @P0 BRA `(.L_x_23) ;  /* 0x0000000000f80947 */ /* 0x000fea0003800000 */
[----:B------:R-:W-:Y:S02]  /*1bc0*/  ISETP.GE.AND P0, PT, R10, RZ, PT ;  /* 0x000000ff0a00720c */ /* 0x000fe40003f06270 */
[----:B------:R-:W-:-:S11]  /*1bd0*/  ISETP.GE.AND P1, PT, R12, RZ, PT ;  /* 0x000000ff0c00720c */ /* 0x000fd60003f26270 */
[----:B------:R-:W-:Y:S01]  /*1be0*/  @P0 MOV R5, RZ ;  /* 0x000000ff00050202 */ /* 0x000fe20000000f00 */
[----:B------:R-:W-:Y:S01]  /*1bf0*/  @!P0 FFMA R2, R2, 1.84467440737095516160e+19, RZ ;  /* 0x5f80000002028823 */ /* 0x000fe200000000ff */
[----:B------:R-:W-:Y:S01]  /*1c00*/  @!P0 MOV R5, 0xffffffc0 ;  /* 0xffffffc000058802 */ /* 0x000fe20000000f00 */
[----:B------:R-:W-:-:S03]  /*1c10*/  @!P1 FFMA R11, R3, 1.84467440737095516160e+19, RZ ;  /* 0x5f800000030b9823 */ /* 0x000fc600000000ff */
[----:B------:R-:W-:-:S07]  /*1c20*/  @!P1 IADD3 R5, PT, PT, R5, 0x40, RZ ;  /* 0x0000004005059810 */ /* 0x000fce0007ffe0ff */
.L_x_19:
[----:B------:R-:W-:-:S05]  /*1c30*/  LEA R10, R9, 0xc0800000, 0x17 ;  /* 0xc0800000090a7811 */ /* 0x000fca00078eb8ff */
[----:B------:R-:W-:Y:S01]  /*1c40*/  IMAD.IADD R11, R11, 0x1, -R10 ;  /* 0x000000010b0b7824 */ /* 0x000fe200078e0a0a */
[----:B------:R-:W-:-:S03]  /*1c50*/  IADD3 R10, PT, PT, R14, -0x7f, RZ ;  /* 0xffffff810e0a7810 */ /* 0x000fc60007ffe0ff */
[----:B------:R-:W0:Y:S01]  /*1c60*/  MUFU.RCP R12, R11 ;  /* 0x0000000b000c7308 */ /* 0x000e220000001000 */
[----:B------:R-:W-:Y:S01]  /*1c70*/  FADD.FTZ R13, -R11, -RZ ;  /* 0x800000ff0b0d7221 */ /* 0x000fe20000010100 */
[C---:B------:R-:W-:Y:S01]  /*1c80*/  IMAD R2, R10.reuse, -0x800000, R2 ;  /* 0xff8000000a027824 */ /* 0x040fe200078e0202 */
[----:B------:R-:W-:-:S04]  /*1c90*/  IADD3 R10, PT, PT, R10, 0x7f, -R9 ;  /* 0x0000007f0a0a7810 */ /* 0x000fc80007ffe809 */
[----:B------:R-:W-:Y:S01]  /*1ca0*/  IADD3 R10, PT, PT, R10, R5, RZ ;  /* 0x000000050a0a7210 */ /* 0x000fe20007ffe0ff */
[----:B0-----:R-:W-:-:S04]  /*1cb0*/  FFMA R15, R12, R13, 1 ;  /* 0x3f8000000c0f7423 */ /* 0x001fc8000000000d */
[----:B------:R-:W-:-:S04]  /*1cc0*/  FFMA R17, R12, R15, R12 ;  /* 0x0000000f0c117223 */ /* 0x000fc8000000000c */
[----:B------:R-:W-:-:S04]  /*1cd0*/  FFMA R12, R2, R17, RZ ;  /* 0x00000011020c7223 */ /* 0x000fc800000000ff */
[----:B------:R-:W-:-:S04]  /*1ce0*/  FFMA R15, R13, R12, R2 ;  /* 0x0000000c0d0f7223 */ /* 0x000fc80000000002 */
[----:B------:R-:W-:-:S04]  /*1cf0*/  FFMA R12, R17, R15, R12 ;  /* 0x0000000f110c7223 */ /* 0x000fc8000000000c */
[----:B------:R-:W-:-:S04]  /*1d00*/  FFMA R13, R13, R12, R2 ;  /* 0x0000000c0d0d7223 */ /* 0x000fc80000000002 */
[----:B------:R-:W-:-:S05]  /*1d10*/  FFMA R2, R17, R13, R12 ;  /* 0x0000000d11027223 */ /* 0x000fca000000000c */
[----:B------:R-:W-:-:S04]  /*1d20*/  SHF.R.U32.HI R9, RZ, 0x17, R2 ;  /* 0x00000017ff097819 */ /* 0x000fc80000011602 */
[----:B------:R-:W-:-:S04]  /*1d30*/  LOP3.LUT R9, R9, 0xff, RZ, 0xc0, !PT ;  /* 0x000000ff09097812 */ /* 0x000fc800078ec0ff */
[----:B------:R-:W-:-:S04]  /*1d40*/  IADD3 R11, PT, PT, R9, R10, RZ ;  /* 0x0000000a090b7210 */ /* 0x000fc80007ffe0ff */
[----:B------:R-:W-:-:S04]  /*1d50*/  IADD3 R5, PT, PT, R11, -0x1, RZ ;  /* 0xffffffff0b057810 */ /* 0x000fc80007ffe0ff */
[----:B------:R-:W-:-:S13]  /*1d60*/  ISETP.GE.U32.AND P0, PT, R5, 0xfe, PT ;  /* 0x000000fe0500780c */ /* 0x000fda0003f06070 */
[----:B------:R-:W-:Y:S05]  /*1d70*/  @!P0 BRA `(.L_x_24) ;  /* 0x0000000000808947 */ /* 0x000fea0003800000 */
[----:B------:R-:W-:-:S13]  /*1d80*/  ISETP.GT.AND P0, PT, R11, 0xfe, PT ;  /* 0x000000fe0b00780c */ /* 0x000fda0003f04270 */
[----:B------:R-:W-:Y:S05]  /*1d90*/  @P0 BRA `(.L_x_25) ;  /* 0x00000000006c0947 */ /* 0x000fea0003800000 */
[----:B------:R-:W-:-:S13]  /*1da0*/  ISETP.GE.AND P0, PT, R11, 0x1, PT ;  /* 0x000000010b00780c */ /* 0x000fda0003f06270 */
[----:B------:R-:W-:Y:S05]  /*1db0*/  @P0 BRA `(.L_x_26) ;  /* 0x0000000000980947 */ /* 0x000fea0003800000 */
[----:B------:R-:W-:Y:S02]  /*1dc0*/  ISETP.GE.AND P0, PT, R11, -0x18, PT ;  /* 0xffffffe80b00780c */ /* 0x000fe40003f06270 */
[----:B------:R-:W-:-:S11]  /*1dd0*/  LOP3.LUT R2, R2, 0x80000000, RZ, 0xc0, !PT ;  /* 0x8000000002027812 */ /* 0x000fd600078ec0ff */
[----:B------:R-:W-:Y:S05]  /*1de0*/  @!P0 BRA `(.L_x_26) ;  /* 0x00000000008c8947 */ /* 0x000fea0003800000 */
[CCC-:B------:R-:W-:Y:S01]  /*1df0*/  FFMA.RZ R5, R17.reuse, R13.reuse, R12.reuse ;  /* 0x0000000d11057223 */ /* 0x1c0fe2000000c00c */
[-CC-:B------:R-:W-:Y:S01]  /*1e00*/  FFMA.RM R10, R17, R13.reuse, R12.reuse ;  /* 0x0000000d110a7223 */ /* 0x180fe2000000400c */
[C---:B------:R-:W-:Y:S02]  /*1e10*/  ISETP.NE.AND P3, PT, R11.reuse, RZ, PT ;  /* 0x000000ff0b00720c */ /* 0x040fe40003f65270 */
[----:B------:R-:W-:Y:S02]  /*1e20*/  ISETP.NE.AND P1, PT, R11, RZ, PT ;  /* 0x000000ff0b00720c */ /* 0x000fe40003f25270 */
[----:B------:R-:W-:Y:S01]  /*1e30*/  LOP3.LUT R9, R5, 0x7fffff, RZ, 0xc0, !PT ;  /* 0x007fffff05097812 */ /* 0x000fe200078ec0ff */
[----:B------:R-:W-:Y:S01]  /*1e40*/  FFMA.RP R5, R17, R13, R12 ;  /* 0x0000000d11057223 */ /* 0x000fe2000000800c */
[C---:B------:R-:W-:Y:S01]  /*1e50*/  VIADD R12, R11.reuse, 0x20 ;  /* 0x000000200b0c7836 */ /* 0x040fe20000000000 */
[----:B------:R-:W-:Y:S02]  /*1e60*/  IADD3 R11, PT, PT, -R11, RZ, RZ ;  /* 0x000000ff0b0b7210 */ /* 0x000fe40007ffe1ff */
[----:B------:R-:W-:-:S02]  /*1e70*/  LOP3.LUT R9, R9, 0x800000, RZ, 0xfc, !PT ;  /* 0x0080000009097812 */ /* 0x000fc400078efcff */
[----:B------:R-:W-:Y:S02]  /*1e80*/  FSETP.NEU.FTZ.AND P0, PT, R5, R10, PT ;  /* 0x0000000a0500720b */ /* 0x000fe40003f1d000 */
[----:B------:R-:W-:Y:S02]  /*1e90*/  SHF.L.U32 R12, R9, R12, RZ ;  /* 0x0000000c090c7219 */ /* 0x000fe400000006ff */
[----:B------:R-:W-:Y:S02]  /*1ea0*/  SEL R10, R11, RZ, P3 ;  /* 0x000000ff0b0a7207 */ /* 0x000fe40001800000 */
[----:B------:R-:W-:Y:S02]  /*1eb0*/  ISETP.NE.AND P1, PT, R12, RZ, P1 ;  /* 0x000000ff0c00720c */ /* 0x000fe40000f25270 */
[----:B------:R-:W-:Y:S02]  /*1ec0*/  SHF.R.U32.HI R10, RZ, R10, R9 ;  /* 0x0000000aff0a7219 */ /* 0x000fe40000011609 */
[----:B------:R-:W-:-:S02]  /*1ed0*/  PLOP3.LUT P0, PT, P0, P1, PT, 0xf8, 0x8f ;  /* 0x00000000008f781c */ /* 0x000fc40000703f70 */
[----:B------:R-:W-:Y:S02]  /*1ee0*/  SHF.R.U32.HI R12, RZ, 0x1, R10 ;  /* 0x00000001ff0c7819 */ /* 0x000fe4000001160a */
[----:B------:R-:W-:-:S04]  /*1ef0*/  SEL R5, RZ, 0x1, !P0 ;  /* 0x00000001ff057807 */ /* 0x000fc80004000000 */
[----:B------:R-:W-:-:S04]  /*1f00*/  LOP3.LUT R5, R5, 0x1, R12, 0xf8, !PT ;  /* 0x0000000105057812 */ /* 0x000fc800078ef80c */
[----:B------:R-:W-:-:S04]  /*1f10*/  LOP3.LUT R5, R5, R10, RZ, 0xc0, !PT ;  /* 0x0000000a05057212 */ /* 0x000fc800078ec0ff */
[----:B------:R-:W-:-:S04]  /*1f20*/  IADD3 R5, PT, PT, R12, R5, RZ ;  /* 0x000000050c057210 */ /* 0x000fc80007ffe0ff */
[----:B------:R-:W-:Y:S01]  /*1f30*/  LOP3.LUT R2, R5, R2, RZ, 0xfc, !PT ;  /* 0x0000000205027212 */ /* 0x000fe200078efcff */
[----:B------:R-:W-:Y:S06]  /*1f40*/  BRA `(.L_x_26) ;  /* 0x0000000000347947 */ /* 0x000fec0003800000 */
.L_x_25:
[----:B------:R-:W-:-:S04]  /*1f50*/  LOP3.LUT R2, R2, 0x80000000, RZ, 0xc0, !PT ;  /* 0x8000000002027812 */ /* 0x000fc800078ec0ff */
[----:B------:R-:W-:Y:S01]  /*1f60*/  LOP3.LUT R2, R2, 0x7f800000, RZ, 0xfc, !PT ;  /* 0x7f80000002027812 */ /* 0x000fe200078efcff */
[----:B------:R-:W-:Y:S06]  /*1f70*/  BRA `(.L_x_26) ;  /* 0x0000000000287947 */ /* 0x000fec0003800000 */
.L_x_24:
[----:B------:R-:W-:Y:S01]  /*1f80*/  LEA R2, R10, R2, 0x17 ;  /* 0x000000020a027211 */ /* 0x000fe200078eb8ff */
[----:B------:R-:W-:Y:S06]  /*1f90*/  BRA `(.L_x_26) ;  /* 0x0000000000207947 */ /* 0x000fec0003800000 */
.L_x_23:
[----:B------:R-:W-:-:S04]  /*1fa0*/  LOP3.LUT R2, R11, 0x80000000, R2, 0x48, !PT ;  /* 0x800000000b027812 */ /* 0x000fc800078e4802 */
[----:B------:R-:W-:Y:S01]  /*1fb0*/  LOP3.LUT R2, R2, 0x7f800000, RZ, 0xfc, !PT ;  /* 0x7f80000002027812 */ /* 0x000fe200078efcff */
[----:B------:R-:W-:Y:S06]  /*1fc0*/  BRA `(.L_x_26) ;  /* 0x0000000000147947 */ /* 0x000fec0003800000 */
.L_x_22:
[----:B------:R-:W-:Y:S01]  /*1fd0*/  LOP3.LUT R2, R11, 0x80000000, R2, 0x48, !PT ;  /* 0x800000000b027812 */ /* 0x000fe200078e4802 */
[----:B------:R-:W-:Y:S06]  /*1fe0*/  BRA `(.L_x_26) ;  /* 0x00000000000c7947 */ /* 0x000fec0003800000 */
.L_x_21:
[----:B------:R-:W0:Y:S01]  /*1ff0*/  MUFU.RSQ R2, -QNAN ;  /* 0xffc0000000027908 */ /* 0x000e220000001400 */
[----:B------:R-:W-:Y:S05]  /*2000*/  BRA `(.L_x_26) ;  /* 0x0000000000047947 */ /* 0x000fea0003800000 */
.L_x_20:
[----:B------:R-:W-:-:S07]  /*2010*/  FADD.FTZ R2, R2, R3 ;  /* 0x0000000302027221 */ /* 0x000fce0000010000 */
.L_x_26:
[----:B------:R-:W-:-:S04]  /*2020*/  HFMA2 R9, -RZ, RZ, 0, 0 ;  /* 0x00000000ff097431 */ /* 0x000fc800000001ff */
[----:B0-----:R-:W-:Y:S05]  /*2030*/  RET.REL.NODEC R8 `(_Z7computeffffiifffffffffffffffff) ;  /* 0xffffffdc08f07950 */ /* 0x001fea0003c3ffff */
.L_x_27:
[----:B------:R-:W-:-:S00]  /*2040*/  BRA `(.L_x_27) ;  /* 0xfffffffc00fc7947 */ /* 0x000fc0000383ffff */
[----:B------:R-:W-:-:S00]  /*2050*/  NOP ;  /* 0x0000000000007918 */ /* 0x000fc00000000000 */
        /* <DEDUP_REMOVED lines=10> */
.L_x_28:


//--------------------- .nv.global.init           --------------------------
	.section	.nv.global.init,"aw",@progbits
.nv.global.init:
	.type		$str,@object
	.size		$str,(.L_0 - $str)
$str:
        /*0000*/ 	.byte	0x25, 0x2e, 0x31, 0x37, 0x67, 0x0a, 0x00
.L_0:


//--------------------- .nv.shared.reserved.0     --------------------------
	.section	.nv.shared.reserved.0,"aw",@nobits
	.weak		__nv_reservedSMEM_offset_0_alias
	.size		__nv_reservedSMEM_offset_0_alias, 0, 64
	.other		__nv_reservedSMEM_offset_0_alias,@"STO_CUDA_RESERVED_SHARED STV_DEFAULT"
__nv_reservedSMEM_offset_0_alias:
	.zero		0
	.zero		64


//--------------------- .nv.constant0._Z7computeffffiifffffffffffffffff --------------------------
	.section	.nv.constant0._Z7computeffffiifffffffffffffffff,"a",@progbits
	.sectionflags	@""
	.align	4
.nv.constant0._Z7computeffffiifffffffffffffffff:
	.zero		988


//--------------------- SYMBOLS --------------------------

	.type		.nv.reservedSmem.offset0,@object
	.size		.nv.reservedSmem.offset0,0x4
	.type		vprintf,@function
